def gluon_tcgen05(
    a_ptr,
    b_ptr,
    c_ptr,
    M,
    N,
    K,
    stride_am,
    stride_bk,
    stride_cm,
    BLOCK_M: gl.constexpr,
    BLOCK_N: gl.constexpr,
    BLOCK_K: gl.constexpr,
    DTYPE: gl.constexpr,
    A_LAYOUT: gl.constexpr,
    B_LAYOUT: gl.constexpr,
    C_LAYOUT: gl.constexpr,
    B_SHAPE: gl.constexpr,
    TMEM_LAYOUT: gl.constexpr,
    TMEM_REG: gl.constexpr,
    TRANS_B: gl.constexpr,
    NUM_BUFFERS: gl.constexpr,
):
    a_desc = tma.make_tensor_descriptor(
        a_ptr, [M, K], [stride_am, 1], [BLOCK_M, BLOCK_K], A_LAYOUT
    )
    b_desc = tma.make_tensor_descriptor(
        b_ptr,
        [N, K] if TRANS_B else [K, N],
        [stride_bk, 1],
        B_SHAPE,
        B_LAYOUT,
    )
    c_desc = tma.make_tensor_descriptor(
        c_ptr, [M, N], [stride_cm, 1], [BLOCK_M, BLOCK_N], C_LAYOUT
    )

    a_bufs = gl.allocate_shared_memory(
        DTYPE, [NUM_BUFFERS, BLOCK_M, BLOCK_K], A_LAYOUT
    )
    b_bufs = gl.allocate_shared_memory(DTYPE, [NUM_BUFFERS] + B_SHAPE, B_LAYOUT)

    pid_m = gl.program_id(0)
    pid_n = gl.program_id(1)
    off_m = pid_m * BLOCK_M
    off_n = pid_n * BLOCK_N

    tma_bars = gl.allocate_shared_memory(
        gl.int64, [NUM_BUFFERS, 1], mbarrier.MBarrierLayout()
    )
    mma_bars = gl.allocate_shared_memory(
        gl.int64, [NUM_BUFFERS, 1], mbarrier.MBarrierLayout()
    )
    for i in gl.static_range(NUM_BUFFERS):
        mbarrier.init(tma_bars.index(i), count=1)
        mbarrier.init(mma_bars.index(i), count=1)

    acc_tmem = allocate_tensor_memory(gl.float32, [BLOCK_M, BLOCK_N], TMEM_LAYOUT)
    idx = 0
    phase = 0
    use_acc = False
    for k in range(0, K, BLOCK_K):
        a = a_bufs.index(idx)
        b = b_bufs.index(idx)
        tma_bar = tma_bars.index(idx)
        mma_bar = mma_bars.index(idx)
        mbarrier.expect(
            tma_bar, a_desc.block_type.nbytes + b_desc.block_type.nbytes
        )
        tma.async_copy_global_to_shared(a_desc, [off_m, k], tma_bar, a)
        tma.async_copy_global_to_shared(
            b_desc, [off_n, k] if TRANS_B else [k, off_n], tma_bar, b
        )
        mbarrier.wait(tma_bar, phase=phase)

        if TRANS_B:
            b = b.permute((1, 0))
        tcgen05_mma(a, b, acc_tmem, use_acc=use_acc)
        tcgen05_commit(mma_bar)
        mbarrier.wait(mma_bar, phase=phase)
        use_acc = True

        idx += 1
        if idx == NUM_BUFFERS:
            idx = 0
            phase ^= 1

    for i in gl.static_range(NUM_BUFFERS):
        mbarrier.invalidate(tma_bars.index(i))
        mbarrier.invalidate(mma_bars.index(i))

    acc = acc_tmem.load(TMEM_REG)
    c_smem = gl.allocate_shared_memory(DTYPE, [BLOCK_M, BLOCK_N], C_LAYOUT)
    c_smem.store(acc.to(DTYPE))
    fence_async_shared()
    tma.async_copy_shared_to_global(c_desc, [off_m, off_n], c_smem)
    tma.store_wait(pendings=0)

# config = {"BLOCK_K": 32, "BLOCK_M": 64, "BLOCK_N": 64, "arch": "sm_100", "dtype": "fp16", "num_buffers": 3, "num_warps": 4, "trans_b": 1}
# arch = sm_100


// ===== COMPILED SASS (sm_100a) =====

	.target	sm_100a

	.elftype	@"ET_EXEC"


//--------------------- .note.nv.tkinfo           --------------------------
	.section	.note.nv.tkinfo,"",@"SHT_NOTE"
	.sectionflags	@"SHF_NOTE_NV_TKINFO"
	.tkinfo
        /*0018*/ 	.word	0x00000081
        /*0030*/ 	.string	""
        /*0030*/ 	.string	"ptxas-blackwell"
        /*0030*/ 	.string	"Cuda compilation tools, release 12.9, V12.9.86"
        /*0030*/ 	.string	"Build cuda_12.9.r12.9/compiler.36037853_0"
        /*0030*/ 	.string	"-v  -suppress-debug-info  -lineinfo  -arch sm_100a "



//--------------------- .note.nv.cuver            --------------------------
	.section	.note.nv.cuver,"",@"SHT_NOTE"
	.sectionflags	@"SHF_NOTE_NV_CUVER"
        /*0018*/ 	.short	0x0001
        /*001a*/ 	.short	0x0064
        /*001c*/ 	.short	0x0001
        /*001e*/ 	.short	0x0000
        /*0020*/ 	.short	0x0001
        /*0022*/ 	.short	0x0000


//--------------------- .nv.info                  --------------------------
	.section	.nv.info,"",@"SHT_CUDA_INFO"
	.align	4


	//----- nvinfo : EIATTR_REGCOUNT
	.align		4
        /*0000*/ 	.byte	0x04, 0x2f
        /*0002*/ 	.short	(.L_4 - .L_3)
	.align		4
.L_3:
        /*0004*/ 	.word	index@(gluon_tcgen05)
        /*0008*/ 	.word	0x00000027


	//----- nvinfo : EIATTR_FRAME_SIZE
	.align		4
.L_4:
        /*000c*/ 	.byte	0x04, 0x11
        /*000e*/ 	.short	(.L_6 - .L_5)
	.align		4
.L_5:
        /*0010*/ 	.word	index@($__internal_2_$__cuda_sm10x_tcgen05_guardrail_trap_unallocated_columns_being_dealloced)
        /*0014*/ 	.word	0x00000000


	//----- nvinfo : EIATTR_FRAME_SIZE
	.align		4
.L_6:
        /*0018*/ 	.byte	0x04, 0x11
        /*001a*/ 	.short	(.L_8 - .L_7)
	.align		4
.L_7:
        /*001c*/ 	.word	index@($__internal_1_$__cuda_sm10x_tcgen05_guardrail_trap_phase_invalid_during_alloc)
        /*0020*/ 	.word	0x00000000


	//----- nvinfo : EIATTR_FRAME_SIZE
	.align		4
.L_8:
        /*0024*/ 	.byte	0x04, 0x11
        /*0026*/ 	.short	(.L_10 - .L_9)
	.align		4
.L_9:
        /*0028*/ 	.word	index@($__internal_0_$__cuda_sm10x_tcgen05_guardrail_trap_col_being_dealloced_not_returned_by_alloc)
        /*002c*/ 	.word	0x00000000


	//----- nvinfo : EIATTR_FRAME_SIZE
	.align		4
.L_10:
        /*0030*/ 	.byte	0x04, 0x11
        /*0032*/ 	.short	(.L_12 - .L_11)
	.align		4
.L_11:
        /*0034*/ 	.word	index@(gluon_tcgen05)
        /*0038*/ 	.word	0x00000000


	//----- nvinfo : EIATTR_MIN_STACK_SIZE
	.align		4
.L_12:
        /*003c*/ 	.byte	0x04, 0x12
        /*003e*/ 	.short	(.L_14 - .L_13)
	.align		4
.L_13:
        /*0040*/ 	.word	index@(gluon_tcgen05)
        /*0044*/ 	.word	0x00000000
.L_14:


//--------------------- .nv.info.gluon_tcgen05    --------------------------
	.section	.nv.info.gluon_tcgen05,"",@"SHT_CUDA_INFO"
	.sectionflags	@""
	.align	4


	//----- nvinfo : EIATTR_CUDA_API_VERSION
	.align		4
        /*0000*/ 	.byte	0x04, 0x37
        /*0002*/ 	.short	(.L_16 - .L_15)
.L_15:
        /*0004*/ 	.word	0x00000081


	//----- nvinfo : EIATTR_KPARAM_INFO
	.align		4
.L_16:
        /*0008*/ 	.byte	0x04, 0x17
        /*000a*/ 	.short	(.L_18 - .L_17)
.L_17:
        /*000c*/ 	.word	0x00000000
        /*0010*/ 	.short	0x000a
        /*0012*/ 	.short	0x0048
        /*0014*/ 	.byte	0x00, 0xf4, 0x21, 0x00


	//----- nvinfo : EIATTR_KPARAM_INFO
	.align		4
.L_18:
        /*0018*/ 	.byte	0x04, 0x17
        /*001a*/ 	.short	(.L_20 - .L_19)
.L_19:
        /*001c*/ 	.word	0x00000000
        /*0020*/ 	.short	0x0009
        /*0022*/ 	.short	0x0040
        /*0024*/ 	.byte	0x00, 0xf4, 0x21, 0x00


	//----- nvinfo : EIATTR_KPARAM_INFO
	.align		4
.L_20:
        /*0028*/ 	.byte	0x04, 0x17
        /*002a*/ 	.short	(.L_22 - .L_21)
.L_21:
        /*002c*/ 	.word	0x00000000
        /*0030*/ 	.short	0x0008
        /*0032*/ 	.short	0x0038
        /*0034*/ 	.byte	0x00, 0xf0, 0x21, 0x00


	//----- nvinfo : EIATTR_KPARAM_INFO
	.align		4
.L_22:
        /*0038*/ 	.byte	0x04, 0x17
        /*003a*/ 	.short	(.L_24 - .L_23)
.L_23:
        /*003c*/ 	.word	0x00000000
        /*0040*/ 	.short	0x0007
        /*0042*/ 	.short	0x0030
        /*0044*/ 	.byte	0x00, 0xf0, 0x21, 0x00


	//----- nvinfo : EIATTR_KPARAM_INFO
	.align		4
.L_24:
        /*0048*/ 	.byte	0x04, 0x17
        /*004a*/ 	.short	(.L_26 - .L_25)
.L_25:
        /*004c*/ 	.word	0x00000000
        /*0050*/ 	.short	0x0006
        /*0052*/ 	.short	0x0028
        /*0054*/ 	.byte	0x00, 0xf0, 0x21, 0x00


	//----- nvinfo : EIATTR_KPARAM_INFO
	.align		4
.L_26:
        /*0058*/ 	.byte	0x04, 0x17
        /*005a*/ 	.short	(.L_28 - .L_27)
.L_27:
        /*005c*/ 	.word	0x00000000
        /*0060*/ 	.short	0x0005
        /*0062*/ 	.short	0x0020
        /*0064*/ 	.byte	0x00, 0xf0, 0x11, 0x00


	//----- nvinfo : EIATTR_KPARAM_INFO
	.align		4
.L_28:
        /*0068*/ 	.byte	0x04, 0x17
        /*006a*/ 	.short	(.L_30 - .L_29)
.L_29:
        /*006c*/ 	.word	0x00000000
        /*0070*/ 	.short	0x0004
        /*0072*/ 	.short	0x001c
        /*0074*/ 	.byte	0x00, 0xf0, 0x11, 0x00


	//----- nvinfo : EIATTR_KPARAM_INFO
	.align		4
.L_30:
        /*0078*/ 	.byte	0x04, 0x17
        /*007a*/ 	.short	(.L_32 - .L_31)
.L_31:
        /*007c*/ 	.word	0x00000000
        /*0080*/ 	.short	0x0003
        /*0082*/ 	.short	0x0018
        /*0084*/ 	.byte	0x00, 0xf0, 0x11, 0x00


	//----- nvinfo : EIATTR_KPARAM_INFO
	.align		4
.L_32:
        /*0088*/ 	.byte	0x04, 0x17
        /*008a*/ 	.short	(.L_34 - .L_33)
.L_33:
        /*008c*/ 	.word	0x00000000
        /*0090*/ 	.short	0x0002
        /*0092*/ 	.short	0x0010
        /*0094*/ 	.byte	0x00, 0xf4, 0x21, 0x00


	//----- nvinfo : EIATTR_KPARAM_INFO
	.align		4
.L_34:
        /*0098*/ 	.byte	0x04, 0x17
        /*009a*/ 	.short	(.L_36 - .L_35)
.L_35:
        /*009c*/ 	.word	0x00000000
        /*00a0*/ 	.short	0x0001
        /*00a2*/ 	.short	0x0008
        /*00a4*/ 	.byte	0x00, 0xf4, 0x21, 0x00


	//----- nvinfo : EIATTR_KPARAM_INFO
	.align		4
.L_36:
        /*00a8*/ 	.byte	0x04, 0x17
        /*00aa*/ 	.short	(.L_38 - .L_37)
.L_37:
        /*00ac*/ 	.word	0x00000000
        /*00b0*/ 	.short	0x0000
        /*00b2*/ 	.short	0x0000
        /*00b4*/ 	.byte	0x00, 0xf4, 0x21, 0x00


	//----- nvinfo : EIATTR_AT_ENTRY_FRAGMENTS
	.align		4
.L_38:
        /*00b8*/ 	.byte	0x04, 0x4f
        /*00ba*/ 	.short	(.L_40 - .L_39)


	//   ....[0]....
.L_39:
        /*00bc*/ 	.word	0x00000004


	//----- nvinfo : EIATTR_RESERVED_SMEM_USED
	.align		4
.L_40:
        /*00c0*/ 	.byte	0x01, 0x41
	.zero		2


	//----- nvinfo : EIATTR_SPARSE_MMA_MASK
	.align		4
        /*00c4*/ 	.byte	0x03, 0x50
        /*00c6*/ 	.short	0x0000


	//----- nvinfo : EIATTR_TCGEN05_1CTA_USED
	.align		4
        /*00c8*/ 	.byte	0x01, 0x51
	.zero		2


	//----- nvinfo : EIATTR_MAXREG_COUNT
	.align		4
        /*00cc*/ 	.byte	0x03, 0x1b
        /*00ce*/ 	.short	0x00ff


	//----- nvinfo : EIATTR_NUM_BARRIERS
	.align		4
        /*00d0*/ 	.byte	0x02, 0x4c
        /*00d2*/ 	.byte	0x01
	.zero		1


	//----- nvinfo : EIATTR_INT_WARP_WIDE_INSTR_OFFSETS
	.align		4
        /*00d4*/ 	.byte	0x04, 0x31
        /*00d6*/ 	.short	(.L_42 - .L_41)


	//   ....[0]....
.L_41:
        /*00d8*/ 	.word	0x00001750


	//   ....[1]....
        /*00dc*/ 	.word	0x00001770


	//   ....[2]....
        /*00e0*/ 	.word	0x000017f0


	//   ....[3]....
        /*00e4*/ 	.word	0x00001ac0


	//   ....[4]....
        /*00e8*/ 	.word	0x00001ad0


	//   ....[5]....
        /*00ec*/ 	.word	0x00001ae0


	//   ....[6]....
        /*00f0*/ 	.word	0x00001af0


	//   ....[7]....
        /*00f4*/ 	.word	0x00001d70


	//   ....[8]....
        /*00f8*/ 	.word	0x00001d80


	//   ....[9]....
        /*00fc*/ 	.word	0x00001ef0


	//   ....[10]....
        /*0100*/ 	.word	0x00001f40


	//   ....[11]....
        /*0104*/ 	.word	0x00001f50


	//   ....[12]....
        /*0108*/ 	.word	0x00001f80


	//   ....[13]....
        /*010c*/ 	.word	0x00002190


	//   ....[14]....
        /*0110*/ 	.word	0x000021a0


	//   ....[15]....
        /*0114*/ 	.word	0x000024e0


	//   ....[16]....
        /*0118*/ 	.word	0x000024f0


	//   ....[17]....
        /*011c*/ 	.word	0x00002860


	//   ....[18]....
        /*0120*/ 	.word	0x000028b0


	//----- nvinfo : EIATTR_COOP_GROUP_MASK_REGIDS
	.align		4
.L_42:
        /*0124*/ 	.byte	0x04, 0x29
        /*0126*/ 	.short	(.L_44 - .L_43)


	//   ....[0]....
.L_43:
        /*0128*/ 	.word	0xffffffff


	//   ....[1]....
        /*012c*/ 	.word	0xffffffff


	//   ....[2]....
        /*0130*/ 	.word	0xffffffff


	//   ....[3]....
        /*0134*/ 	.word	0xffffffff


	//   ....[4]....
        /*0138*/ 	.word	0xffffffff


	//   ....[5]....
        /*013c*/ 	.word	0xffffffff


	//   ....[6]....
        /*0140*/ 	.word	0xffffffff


	//   ....[7]....
        /*0144*/ 	.word	0xffffffff


	//   ....[8]....
        /*0148*/ 	.word	0xffffffff


	//   ....[9]....
        /*014c*/ 	.word	0xffffffff


	//----- nvinfo : EIATTR_COOP_GROUP_INSTR_OFFSETS
	.align		4
.L_44:
        /*0150*/ 	.byte	0x04, 0x28
        /*0152*/ 	.short	(.L_46 - .L_45)


	//   ....[0]....
.L_45:
        /*0154*/ 	.word	0x00000050


	//   ....[1]....
        /*0158*/ 	.word	0x00000310


	//   ....[2]....
        /*015c*/ 	.word	0x00000500


	//   ....[3]....
        /*0160*/ 	.word	0x000009a0


	//   ....[4]....
        /*0164*/ 	.word	0x00000ae0


	//   ....[5]....
        /*0168*/ 	.word	0x00000fe0


	//   ....[6]....
        /*016c*/ 	.word	0x00001120


	//   ....[7]....
        /*0170*/ 	.word	0x00001610


	//   ....[8]....
        /*0174*/ 	.word	0x000026f0


	//   ....[9]....
        /*0178*/ 	.word	0x00002960


	//----- nvinfo : EIATTR_VRC_CTA_INIT_COUNT
	.align		4
.L_46:
        /*017c*/ 	.byte	0x02, 0x4a
        /*017e*/ 	.byte	0x80
	.zero		1


	//----- nvinfo : EIATTR_MBARRIER_INSTR_OFFSETS
	.align		4
        /*0180*/ 	.byte	0x04, 0x39
        /*0182*/ 	.short	(.L_48 - .L_47)


	//   ....[0]....
.L_47:
        /*0184*/ 	.word	0x00001810
        /*0188*/ 	.word	0x000000ff
        /*018c*/ 	.word	0x00006000
        /*0190*/ 	.short	0x0100
        /*0192*/ 	.byte	0x08
	.zero		1


	//   ....[1]....
        /*0194*/ 	.word	0x00001820
        /*0198*/ 	.word	0x000000ff
        /*019c*/ 	.word	0x00006020
        /*01a0*/ 	.short	0x0100
        /*01a2*/ 	.byte	0x08
	.zero		1


	//   ....[2]....
        /*01a4*/ 	.word	0x000018d0
        /*01a8*/ 	.word	0x000000ff
        /*01ac*/ 	.word	0x00006008
        /*01b0*/ 	.short	0x0100
        /*01b2*/ 	.byte	0x08
	.zero		1


	//   ....[3]....
        /*01b4*/ 	.word	0x000018e0
        /*01b8*/ 	.word	0x000000ff
        /*01bc*/ 	.word	0x00006028
        /*01c0*/ 	.short	0x0100
        /*01c2*/ 	.byte	0x08
	.zero		1


	//   ....[4]....
        /*01c4*/ 	.word	0x000019f0
        /*01c8*/ 	.word	0x000000ff
        /*01cc*/ 	.word	0x00006010
        /*01d0*/ 	.short	0x0100
        /*01d2*/ 	.byte	0x08
	.zero		1


	//   ....[5]....
        /*01d4*/ 	.word	0x00001a00
        /*01d8*/ 	.word	0x000000ff
        /*01dc*/ 	.word	0x00006030
        /*01e0*/ 	.short	0x0100
        /*01e2*/ 	.byte	0x08
	.zero		1


	//   ....[6]....
        /*01e4*/ 	.word	0x00001bd0
        /*01e8*/ 	.word	0x000000ff
        /*01ec*/ 	.word	0x00006000
        /*01f0*/ 	.short	0x010a
        /*01f2*/ 	.byte	0x08
	.zero		1


	//   ....[7]....
        /*01f4*/ 	.word	0x00001dd0
        /*01f8*/ 	.word	0x000000ff
        /*01fc*/ 	.word	0x00006020
        /*0200*/ 	.short	0x010a
        /*0202*/ 	.byte	0x08
	.zero		1


	//   ....[8]....
        /*0204*/ 	.word	0x00001ff0
        /*0208*/ 	.word	0x000000ff
        /*020c*/ 	.word	0x00006000
        /*0210*/ 	.short	0x010a
        /*0212*/ 	.byte	0x1c
	.zero		1


	//   ....[9]....
        /*0214*/ 	.word	0x000021e0
        /*0218*/ 	.word	0x000000ff
        /*021c*/ 	.word	0x00006020
        /*0220*/ 	.short	0x010a
        /*0222*/ 	.byte	0x1c
	.zero		1


	//   ....[10]....
        /*0224*/ 	.word	0x000022c0
        /*0228*/ 	.word	0x000000ff
        /*022c*/ 	.word	0x00006000
        /*0230*/ 	.short	0x0108
        /*0232*/ 	.byte	0x08
	.zero		1


	//   ....[11]....
        /*0234*/ 	.word	0x000022d0
        /*0238*/ 	.word	0x000000ff
        /*023c*/ 	.word	0x00006020
        /*0240*/ 	.short	0x0108
        /*0242*/ 	.byte	0x08
	.zero		1


	//   ....[12]....
        /*0244*/ 	.word	0x00002320
        /*0248*/ 	.word	0x000000ff
        /*024c*/ 	.word	0x00006008
        /*0250*/ 	.short	0x0108
        /*0252*/ 	.byte	0x08
	.zero		1


	//   ....[13]....
        /*0254*/ 	.word	0x00002330
        /*0258*/ 	.word	0x000000ff
        /*025c*/ 	.word	0x00006028
        /*0260*/ 	.short	0x0108
        /*0262*/ 	.byte	0x08
	.zero		1


	//   ....[14]....
        /*0264*/ 	.word	0x00002380
        /*0268*/ 	.word	0x000000ff
        /*026c*/ 	.word	0x00006010
        /*0270*/ 	.short	0x0108
        /*0272*/ 	.byte	0x08
	.zero		1


	//   ....[15]....
        /*0274*/ 	.word	0x00002390
        /*0278*/ 	.word	0x000000ff
        /*027c*/ 	.word	0x00006030
        /*0280*/ 	.short	0x0108
        /*0282*/ 	.byte	0x08
	.zero		1


	//   ....[16]....
        /*0284*/ 	.word	0x00002980
        /*0288*/ 	.word	0x000000ff
        /*028c*/ 	.word	0x00006000
        /*0290*/ 	.short	0x010a
        /*0292*/ 	.byte	0x08
	.zero		1


	//   ....[17]....
        /*0294*/ 	.word	0x000029b0
        /*0298*/ 	.word	0x000000ff
        /*029c*/ 	.word	0x00006020
        /*02a0*/ 	.short	0x010a
        /*02a2*/ 	.byte	0x08
	.zero		1


	//   ....[18]....
        /*02a4*/ 	.word	0x000029e0
        /*02a8*/ 	.word	0x000000ff
        /*02ac*/ 	.word	0x00006000
        /*02b0*/ 	.short	0x010a
        /*02b2*/ 	.byte	0x1c
	.zero		1


	//   ....[19]....
        /*02b4*/ 	.word	0x00002a10
        /*02b8*/ 	.word	0x000000ff
        /*02bc*/ 	.word	0x00006020
        /*02c0*/ 	.short	0x010a
        /*02c2*/ 	.byte	0x1c
	.zero		1


	//----- nvinfo : EIATTR_NUM_MBARRIERS
	.align		4
.L_48:
        /*02c4*/ 	.byte	0x03, 0x38
        /*02c6*/ 	.short	0x0006


	//----- nvinfo : EIATTR_EXIT_INSTR_OFFSETS
	.align		4
        /*02c8*/ 	.byte	0x04, 0x1c
        /*02ca*/ 	.short	(.L_50 - .L_49)


	//   ....[0]....
.L_49:
        /*02cc*/ 	.word	0x00002970


	//----- nvinfo : EIATTR_REQNTID
	.align		4
.L_50:
        /*02d0*/ 	.byte	0x04, 0x10
        /*02d2*/ 	.short	(.L_52 - .L_51)
.L_51:
        /*02d4*/ 	.word	0x00000080
        /*02d8*/ 	.word	0x00000001
        /*02dc*/ 	.word	0x00000001


	//----- nvinfo : EIATTR_CRS_STACK_SIZE
	.align		4
.L_52:
        /*02e0*/ 	.byte	0x04, 0x1e
        /*02e2*/ 	.short	(.L_54 - .L_53)
.L_53:
        /*02e4*/ 	.word	0x00000000


	//----- nvinfo : EIATTR_CBANK_PARAM_SIZE
	.align		4
.L_54:
        /*02e8*/ 	.byte	0x03, 0x19
        /*02ea*/ 	.short	0x0050


	//----- nvinfo : EIATTR_PARAM_CBANK
	.align		4
        /*02ec*/ 	.byte	0x04, 0x0a
        /*02ee*/ 	.short	(.L_56 - .L_55)
	.align		4
.L_55:
        /*02f0*/ 	.word	index@(.nv.constant0.gluon_tcgen05)
        /*02f4*/ 	.short	0x0380
        /*02f6*/ 	.short	0x0050


	//----- nvinfo : EIATTR_SW_WAR
	.align		4
.L_56:
        /*02f8*/ 	.byte	0x04, 0x36
        /*02fa*/ 	.short	(.L_58 - .L_57)
.L_57:
        /*02fc*/ 	.word	0x00000008
.L_58:


//--------------------- .nv.compat                --------------------------
	.section	.nv.compat,"",@"SHT_CUDA_COMPAT_INFO"
	.align	4
        /*0000*/ 	.byte	0x02, 0x02, 0x02, 0x00, 0x02, 0x05, 0x05, 0x00, 0x02, 0x03, 0x03, 0x00, 0x02, 0x06, 0x01, 0x00


//--------------------- .nv.callgraph             --------------------------
	.section	.nv.callgraph,"",@"SHT_CUDA_CALLGRAPH"
	.align	4
	.sectionentsize	8
	.align		4
        /*0000*/ 	.word	0x00000000
	.align		4
        /*0004*/ 	.word	0xffffffff
	.align		4
        /*0008*/ 	.word	0x00000000
	.align		4
        /*000c*/ 	.word	0xfffffffe
	.align		4
        /*0010*/ 	.word	0x00000000
	.align		4
        /*0014*/ 	.word	0xfffffffd
	.align		4
        /*0018*/ 	.word	0x00000000
	.align		4
        /*001c*/ 	.word	0xfffffffc


//--------------------- .text.gluon_tcgen05       --------------------------
	.section	.text.gluon_tcgen05,"ax",@progbits
	.align	128
        .global         gluon_tcgen05
        .type           gluon_tcgen05,@function
        .size           gluon_tcgen05,(.L_x_81 - gluon_tcgen05)
        .other          gluon_tcgen05,@"STO_CUDA_ENTRY STV_DEFAULT"
gluon_tcgen05:
.text.gluon_tcgen05:
[----:B------:R-:W1:Y:S01]  /*0000*/  LDC R1, c[0x0][0x37c] ;  /* 0x0000df00ff017b82 */ /* 0x000e620000000800 */
[----:B------:R-:W2:Y:S02]  /*0010*/  S2R R0, SR_TID.X ;  /* 0x0000000000007919 */ /* 0x000ea40000002100 */
[----:B--2---:R-:W-:-:S13]  /*0020*/  ISETP.GE.U32.AND P2, PT, R0, 0x20, PT ;  /* 0x000000200000780c */ /* 0x004fda0003f46070 */
[----:B------:R-:W-:Y:S05]  /*0030*/  @P2 BRA `(.L_x_0) ;  /* 0x0000000000b82947 */ /* 0x000fea0003800000 */
[----:B------:R-:W2:Y:S01]  /*0040*/  S2UR UR6, SR_CgaCtaId ;  /* 0x00000000000679c3 */ /* 0x000ea20000008800 */
[----:B------:R-:W-:Y:S01]  /*0050*/  NOP ;  /* 0x0000000000007918 */ /* 0x000fe20000000000 */
[----:B------:R-:W-:Y:S02]  /*0060*/  UMOV UR4, 0x40 ;  /* 0x0000004000047882 */ /* 0x000fe40000000000 */
[----:B--2---:R-:W-:-:S09]  /*0070*/  ULEA UR4, UR6, UR4, 0x18 ;  /* 0x0000000406047291 */ /* 0x004fd2000f8ec0ff */
[----:B------:R-:W2:Y:S01]  /*0080*/  LDS.U8 R2, [UR4] ;  /* 0x00000004ff027984 */ /* 0x000ea20008000000 */
[----:B------:R-:W-:Y:S02]  /*0090*/  UMOV UR4, 0x400 ;  /* 0x0000040000047882 */ /* 0x000fe40000000000 */
[----:B------:R-:W-:Y:S01]  /*00a0*/  ULEA UR4, UR6, UR4, 0x18 ;  /* 0x0000000406047291 */ /* 0x000fe2000f8ec0ff */
[----:B--2---:R-:W-:-:S13]  /*00b0*/  ISETP.NE.AND P0, PT, R2, RZ, PT ;  /* 0x000000ff0200720c */ /* 0x004fda0003f05270 */
[----:B------:R-:W-:Y:S05]  /*00c0*/  @P0 BRA `(.L_x_1) ;  /* 0x00000000007c0947 */ /* 0x000fea0003800000 */
[----:B------:R-:W-:-:S13]  /*00d0*/  ELECT P0, URZ, PT ;  /* 0x0000000000ff782f */ /* 0x000fda0003800000 */
[----:B------:R-:W-:Y:S05]  /*00e0*/  @!P0 BRA `(.L_x_2) ;  /* 0x0000000000848947 */ /* 0x000fea0003800000 */
[----:B------:R-:W-:Y:S01]  /*00f0*/  UMOV UR5, 0x2 ;  /* 0x0000000200057882 */ /* 0x000fe20000000000 */
[----:B------:R-:W-:Y:S02]  /*0100*/  IMAD.MOV.U32 R5, RZ, RZ, 0x1 ;  /* 0x00000001ff057424 */ /* 0x000fe400078e00ff */
[----:B------:R-:W-:Y:S02]  /*0110*/  IMAD.MOV.U32 R3, RZ, RZ, 0x3 ;  /* 0x00000003ff037424 */ /* 0x000fe400078e00ff */
[----:B------:R-:W-:Y:S04]  /*0120*/  DEPBAR.LE SB2, 0x36 ;  /* 0x0000ad800000791a */ /* 0x000fe80000000000 */
[----:B------:R-:W2:Y:S02]  /*0130*/  UTCATOMSWS.FIND_AND_SET.ALIGN UP0, UR5, UR5 ;  /* 0x00000005000575e3 */ /* 0x000ea40008000800 */
[----:B--2---:R-:W-:-:S04]  /*0140*/  PLOP3.LUT P0, PT, PT, PT, UP0, 0x80, 0x8 ;  /* 0x000000000008781c */ /* 0x004fc80003f0f008 */
[----:B------:R-:W-:-:S04]  /*0150*/  SEL R2, RZ, 0xffffffff, !P0 ;  /* 0xffffffffff027807 */ /* 0x000fc80004000000 */
[----:B------:R-:W-:Y:S01]  /*0160*/  ISETP.NE.AND P0, PT, R2, RZ, PT ;  /* 0x000000ff0200720c */ /* 0x000fe20003f05270 */
[----:B------:R-:W-:-:S12]  /*0170*/  IMAD.U32 R2, RZ, RZ, UR5 ;  /* 0x00000005ff027e24 */ /* 0x000fd8000f8e00ff */
[----:B------:R-:W-:Y:S05]  /*0180*/  @P0 BRA `(.L_x_3) ;  /* 0x0000000000240947 */ /* 0x000fea0003800000 */
.L_x_4:
[----:B------:R-:W-:Y:S05]  /*0190*/  NANOSLEEP 0x64 ;  /* 0x000000640000795d */ /* 0x000fea0003800000 */
[----:B------:R-:W-:-:S05]  /*01a0*/  UMOV UR5, 0x2 ;  /* 0x0000000200057882 */ /* 0x000fca0000000000 */
[----:B------:R-:W-:Y:S04]  /*01b0*/  DEPBAR.LE SB2, 0x36 ;  /* 0x0000ad800000791a */ /* 0x000fe80000000000 */
[----:B------:R-:W2:Y:S02]  /*01c0*/  UTCATOMSWS.FIND_AND_SET.ALIGN UP0, UR5, UR5 ;  /* 0x00000005000575e3 */ /* 0x000ea40008000800 */
[----:B--2---:R-:W-:-:S04]  /*01d0*/  PLOP3.LUT P0, PT, PT, PT, UP0, 0x80, 0x8 ;  /* 0x000000000008781c */ /* 0x004fc80003f0f008 */
[----:B------:R-:W-:-:S04]  /*01e0*/  SEL R2, RZ, 0xffffffff, !P0 ;  /* 0xffffffffff027807 */ /* 0x000fc80004000000 */
[----:B------:R-:W-:Y:S01]  /*01f0*/  ISETP.NE.AND P0, PT, R2, RZ, PT ;  /* 0x000000ff0200720c */ /* 0x000fe20003f05270 */
[----:B------:R-:W-:-:S12]  /*0200*/  IMAD.U32 R2, RZ, RZ, UR5 ;  /* 0x00000005ff027e24 */ /* 0x000fd8000f8e00ff */
[----:B------:R-:W-:Y:S05]  /*0210*/  @!P0 BRA `(.L_x_4) ;  /* 0xfffffffc00dc8947 */ /* 0x000fea000383ffff */
.L_x_3:
[C---:B------:R-:W-:Y:S01]  /*0220*/  VIADD R4, R2.reuse, 0x10 ;  /* 0x0000001002047836 */ /* 0x040fe20000000000 */
[----:B------:R-:W-:Y:S01]  /*0230*/  UMOV UR5, 0x50 ;  /* 0x0000005000057882 */ /* 0x000fe20000000000 */
[----:B------:R-:W-:Y:S01]  /*0240*/  SHF.L.U32 R3, R3, R2, RZ ;  /* 0x0000000203037219 */ /* 0x000fe200000006ff */
[----:B------:R-:W-:Y:S01]  /*0250*/  ULEA UR5, UR6, UR5, 0x18 ;  /* 0x0000000506057291 */ /* 0x000fe2000f8ec0ff */
[----:B------:R-:W-:Y:S01]  /*0260*/  IMAD.SHL.U32 R2, R2, 0x20, RZ ;  /* 0x0000002002027824 */ /* 0x000fe200078e00ff */
[----:B------:R-:W-:-:S04]  /*0270*/  SHF.L.U32 R4, R5, R4, RZ ;  /* 0x0000000405047219 */ /* 0x000fc800000006ff */
[----:B------:R-:W-:-:S05]  /*0280*/  LOP3.LUT R3, R4, R3, RZ, 0xfc, !PT ;  /* 0x0000000304037212 */ /* 0x000fca00078efcff */
[----:B------:R2:W-:Y:S04]  /*0290*/  ATOMS.OR RZ, [UR5], R3 ;  /* 0x00000003ffff798c */ /* 0x0005e8000b000005 */
[----:B------:R2:W-:Y:S01]  /*02a0*/  STS [UR4], R2 ;  /* 0x00000002ff007988 */ /* 0x0005e20008000804 */
[----:B------:R-:W-:Y:S05]  /*02b0*/  BRA `(.L_x_2) ;  /* 0x0000000000107947 */ /* 0x000fea0003800000 */
.L_x_1:
[----:B------:R-:W-:Y:S01]  /*02c0*/  IMAD.MOV.U32 R3, RZ, RZ, -0x1 ;  /* 0xffffffffff037424 */ /* 0x000fe200078e00ff */
[----:B------:R-:W-:-:S04]  /*02d0*/  MOV R2, 0x300 ;  /* 0x0000030000027802 */ /* 0x000fc80000000f00 */
[----:B------:R2:W-:Y:S03]  /*02e0*/  STS [UR4], R3 ;  /* 0x00000003ff007988 */ /* 0x0005e60008000804 */
[----:B-12---:R-:W-:Y:S05]  /*02f0*/  CALL.REL.NOINC `($__internal_1_$__cuda_sm10x_tcgen05_guardrail_trap_phase_invalid_during_alloc) ;  /* 0x0000002400dc7944 */ /* 0x006fea0003c00000 */
.L_x_2:
[----:B------:R-:W-:Y:S05]  /*0300*/  WARPSYNC.ALL ;  /* 0x0000000000007948 */ /* 0x000fea0003800000 */
[----:B------:R-:W-:Y:S01]  /*0310*/  NOP ;  /* 0x0000000000007918 */ /* 0x000fe20000000000 */
.L_x_0:
[----:B------:R-:W3:Y:S08]  /*0320*/  S2UR UR4, SR_CgaCtaId ;  /* 0x00000000000479c3 */ /* 0x000ef00000008800 */
[----:B------:R-:W-:Y:S01]  /*0330*/  BAR.SYNC.DEFER_BLOCKING 0x0 ;  /* 0x0000000000007b1d */ /* 0x000fe20000010000 */
[----:B------:R-:W-:-:S05]  /*0340*/  LOP3.LUT R36, R0, 0x7f, RZ, 0xc0, !PT ;  /* 0x0000007f00247812 */ /* 0x000fca00078ec0ff */
[----:B------:R-:W-:Y:S02]  /*0350*/  UMOV UR8, 0x400 ;  /* 0x0000040000087882 */ /* 0x000fe40000000000 */
[----:B--2---:R-:W2:Y:S08]  /*0360*/  LDC R3, c[0x0][0x398] ;  /* 0x0000e600ff037b82 */ /* 0x004eb00000000800 */
[----:B------:R-:W4:Y:S01]  /*0370*/  LDC R6, c[0x0][0x3a0] ;  /* 0x0000e800ff067b82 */ /* 0x000f220000000800 */
[----:B---3--:R-:W-:-:S07]  /*0380*/  ULEA UR8, UR4, UR8, 0x18 ;  /* 0x0000000804087291 */ /* 0x008fce000f8ec0ff */
[----:B------:R-:W3:Y:S02]  /*0390*/  S2UR UR9, SR_CTAID.Y ;  /* 0x00000000000979c3 */ /* 0x000ee40000002600 */
[----:B------:R-:W5:Y:S06]  /*03a0*/  LDS R4, [UR8] ;  /* 0x00000008ff047984 */ /* 0x000f6c0008000800 */
[----:B------:R-:W-:Y:S06]  /*03b0*/  BAR.SYNC.DEFER_BLOCKING 0x0 ;  /* 0x0000000000007b1d */ /* 0x000fec0000010000 */
[----:B------:R-:W-:Y:S05]  /*03c0*/  @P2 BRA `(.L_x_5) ;  /* 0x0000000000182947 */ /* 0x000fea0003800000 */
[----:B------:R-:W-:Y:S01]  /*03d0*/  ELECT P0, URZ, PT ;  /* 0x0000000000ff782f */ /* 0x000fe20003800000 */
[----:B------:R-:W-:Y:S01]  /*03e0*/  IMAD.MOV.U32 R2, RZ, RZ, 0x1 ;  /* 0x00000001ff027424 */ /* 0x000fe200078e00ff */
[----:B------:R-:W-:Y:S01]  /*03f0*/  UMOV UR5, 0x40 ;  /* 0x0000004000057882 */ /* 0x000fe20000000000 */
[----:B------:R-:W-:Y:S01]  /*0400*/  UVIRTCOUNT.DEALLOC.SMPOOL 0x80 ;  /* 0x000000800000784c */ /* 0x000fe20000000000 */
[----:B------:R-:W-:-:S09]  /*0410*/  ULEA UR5, UR4, UR5, 0x18 ;  /* 0x0000000504057291 */ /* 0x000fd2000f8ec0ff */
[----:B------:R5:W-:Y:S03]  /*0420*/  @P0 STS.U8 [UR5], R2 ;  /* 0x00000002ff000988 */ /* 0x000be60008000005 */
.L_x_5:
[----:B------:R-:W5:Y:S01]  /*0430*/  S2UR UR4, SR_CTAID.Z ;  /* 0x00000000000479c3 */ /* 0x000f620000002700 */
[----:B------:R-:W4:Y:S01]  /*0440*/  LDCU UR5, c[0x0][0x370] ;  /* 0x00006e00ff0577ac */ /* 0x000f220008000800 */
[C---:B------:R-:W-:Y:S01]  /*0450*/  ISETP.GE.U32.AND P0, PT, R36.reuse, 0x20, PT ;  /* 0x000000202400780c */ /* 0x040fe20003f06070 */
[----:B--2--5:R-:W-:Y:S01]  /*0460*/  VIADD R2, R3, 0xffffffff ;  /* 0xffffffff03027836 */ /* 0x024fe20000000000 */
[C---:B------:R-:W-:Y:S01]  /*0470*/  ISETP.NE.U32.AND P3, PT, R36.reuse, RZ, PT ;  /* 0x000000ff2400720c */ /* 0x040fe20003f65070 */
[----:B------:R-:W2:Y:S01]  /*0480*/  LDCU UR6, c[0x0][0x374] ;  /* 0x00006e80ff0677ac */ /* 0x000ea20008000800 */
[----:B------:R-:W-:Y:S01]  /*0490*/  LEA R10, R36, UR8, 0x2 ;  /* 0x00000008240a7c11 */ /* 0x000fe2000f8e10ff */
[----:B----4-:R-:W-:Y:S01]  /*04a0*/  VIADD R9, R6, 0xffffffff ;  /* 0xffffffff06097836 */ /* 0x010fe20000000000 */
[----:B------:R-:W4:Y:S01]  /*04b0*/  S2UR UR7, SR_CTAID.X ;  /* 0x00000000000779c3 */ /* 0x000f220000002500 */
[----:B------:R-:W5:Y:S01]  /*04c0*/  LDCU.64 UR20, c[0x0][0x3c0] ;  /* 0x00007800ff1477ac */ /* 0x000f620008000a00 */
[----:B------:R-:W-:Y:S01]  /*04d0*/  R2UR UR23, R4 ;  /* 0x00000000041772ca */ /* 0x000fe200000e0000 */
[----:B------:R-:W-:Y:S04]  /*04e0*/  BSSY.RECONVERGENT B0, `(.L_x_6) ;  /* 0x0000011000007945 */ /* 0x000fe80003800200 */
[----:B------:R3:W-:Y:S01]  /*04f0*/  @!P0 STS [R10], RZ ;  /* 0x000000ff0a008388 */ /* 0x0007e20000000800 */
[----:B------:R-:W-:-:S03]  /*0500*/  NOP ;  /* 0x0000000000007918 */ /* 0x000fc60000000000 */
[----:B------:R3:W-:Y:S02]  /*0510*/  @!P3 STS [UR8+0x24], R2 ;  /* 0x00002402ff00b988 */ /* 0x0007e40008000808 */
[----:B--23--:R-:W-:Y:S02]  /*0520*/  UIMAD UR4, UR4, UR6, UR9 ;  /* 0x00000006040472a4 */ /* 0x00cfe4000f8e0209 */
[----:B------:R2:W-:Y:S02]  /*0530*/  @!P3 STS [UR8+0x20], R9 ;  /* 0x00002009ff00b988 */ /* 0x0005e40008000808 */
[----:B----4-:R-:W-:-:S04]  /*0540*/  UIMAD UR4, UR4, UR5, UR7 ;  /* 0x00000005040472a4 */ /* 0x010fc8000f8e0207 */
[----:B------:R-:W-:-:S04]  /*0550*/  UIMAD UR4, UR4, 0x180, URZ ;  /* 0x00000180040478a4 */ /* 0x000fc8000f8e02ff */
[----:B-----5:R-:W-:-:S04]  /*0560*/  UIADD3 UR24, UP0, UPT, UR4, UR20, URZ ;  /* 0x0000001404187290 */ /* 0x020fc8000ff1e0ff */
[----:B------:R-:W-:Y:S01]  /*0570*/  ULEA.HI.X.SX32 UR25, UR4, UR21, 0x1, UP0 ;  /* 0x0000001504197291 */ /* 0x000fe200080f0eff */
[----:B--2---:R-:W-:Y:S11]  /*0580*/  @P3 BRA `(.L_x_7) ;  /* 0x0000000000183947 */ /* 0x004ff60003800000 */
[----:B------:R-:W2:Y:S01]  /*0590*/  LDS R3, [UR8+0x8] ;  /* 0x00000808ff037984 */ /* 0x000ea20008000800 */
[----:B------:R-:W3:Y:S01]  /*05a0*/  LDC.64 R12, c[0x0][0x380] ;  /* 0x0000e000ff0c7b82 */ /* 0x000ee20000000a00 */
[----:B------:R-:W-:Y:S02]  /*05b0*/  IMAD.MOV.U32 R4, RZ, RZ, 0x70 ;  /* 0x00000070ff047424 */ /* 0x000fe400078e00ff */
[----:B---3--:R3:W-:Y:S03]  /*05c0*/  STS.64 [UR8], R12 ;  /* 0x0000000cff007988 */ /* 0x0087e60008000a08 */
[----:B--2---:R-:W-:-:S05]  /*05d0*/  LOP3.LUT R3, R3, 0x10, R4, 0xd8, !PT ;  /* 0x0000001003037812 */ /* 0x004fca00078ed804 */
[----:B------:R3:W-:Y:S02]  /*05e0*/  STS [UR8+0x8], R3 ;  /* 0x00000803ff007988 */ /* 0x0007e40008000808 */
.L_x_7:
[----:B------:R-:W-:Y:S05]  /*05f0*/  BSYNC.RECONVERGENT B0 ;  /* 0x0000000000007941 */ /* 0x000fea0003800200 */
.L_x_6:
[----:B------:R-:W-:Y:S04]  /*0600*/  BSSY.RECONVERGENT B0, `(.L_x_8) ;  /* 0x000000a000007945 */ /* 0x000fe80003800200 */
[----:B------:R-:W-:Y:S05]  /*0610*/  @P3 BRA `(.L_x_9) ;  /* 0x0000000000203947 */ /* 0x000fea0003800000 */
[----:B---3--:R-:W2:Y:S01]  /*0620*/  LDS R3, [UR8+0x34] ;  /* 0x00003408ff037984 */ /* 0x008ea20008000800 */
[----:B------:R-:W-:Y:S02]  /*0630*/  IMAD.MOV.U32 R4, RZ, RZ, 0x1f000000 ;  /* 0x1f000000ff047424 */ /* 0x000fe400078e00ff */
[----:B------:R-:W-:Y:S01]  /*0640*/  @!P3 IMAD.MOV.U32 R5, RZ, RZ, 0x3f ;  /* 0x0000003fff05b424 */ /* 0x000fe200078e00ff */
[----:B------:R-:W3:Y:S02]  /*0650*/  @!P3 LDS R8, [UR8+0x38] ;  /* 0x00003808ff08b984 */ /* 0x000ee40008000800 */
[----:B--2---:R-:W-:Y:S02]  /*0660*/  LOP3.LUT R3, R3, 0xff000000, R4, 0xb8, !PT ;  /* 0xff00000003037812 */ /* 0x004fe400078eb804 */
[----:B---3--:R-:W-:-:S03]  /*0670*/  @!P3 LOP3.LUT R4, R8, 0xff, R5, 0xb8, !PT ;  /* 0x000000ff0804b812 */ /* 0x008fc600078eb805 */
[----:B------:R2:W-:Y:S04]  /*0680*/  STS [UR8+0x34], R3 ;  /* 0x00003403ff007988 */ /* 0x0005e80008000808 */
[----:B------:R2:W-:Y:S02]  /*0690*/  @!P3 STS [UR8+0x38], R4 ;  /* 0x00003804ff00b988 */ /* 0x0005e40008000808 */
.L_x_9:
[----:B------:R-:W-:Y:S05]  /*06a0*/  BSYNC.RECONVERGENT B0 ;  /* 0x0000000000007941 */ /* 0x000fea0003800200 */
.L_x_8:
[----:B------:R-:W-:Y:S04]  /*06b0*/  BSSY.RECONVERGENT B0, `(.L_x_10) ;  /* 0x000000e000007945 */ /* 0x000fe80003800200 */
[----:B------:R-:W-:Y:S05]  /*06c0*/  @P3 BRA `(.L_x_11) ;  /* 0x0000000000303947 */ /* 0x000fea0003800000 */
[----:B--2---:R-:W2:Y:S01]  /*06d0*/  LDS R4, [UR8+0x34] ;  /* 0x00003408ff047984 */ /* 0x004ea20008000800 */
[----:B---3--:R-:W3:Y:S03]  /*06e0*/  LDC.64 R12, c[0x0][0x3a8] ;  /* 0x0000ea00ff0c7b82 */ /* 0x008ee60000000a00 */
[----:B------:R-:W4:Y:S01]  /*06f0*/  LDS R3, [UR8+0x1c] ;  /* 0x00001c08ff037984 */ /* 0x000f220008000800 */
[C---:B---3--:R-:W-:Y:S01]  /*0700*/  SHF.L.U64.HI R8, R12.reuse, 0x1, R13 ;  /* 0x000000010c087819 */ /* 0x048fe2000001020d */
[----:B------:R-:W-:-:S03]  /*0710*/  IMAD.SHL.U32 R5, R12, 0x2, RZ ;  /* 0x000000020c057824 */ /* 0x000fc600078e00ff */
[--C-:B------:R-:W-:Y:S02]  /*0720*/  SHF.R.U32.HI R12, RZ, 0x4, R8.reuse ;  /* 0x00000004ff0c7819 */ /* 0x100fe40000011608 */
[----:B------:R-:W-:-:S05]  /*0730*/  SHF.R.U64 R5, R5, 0x4, R8 ;  /* 0x0000000405057819 */ /* 0x000fca0000001208 */
[----:B------:R5:W-:Y:S01]  /*0740*/  STS [UR8+0xc], R5 ;  /* 0x00000c05ff007988 */ /* 0x000be20008000808 */
[----:B--2---:R-:W-:Y:S02]  /*0750*/  LOP3.LUT R4, R4, 0x7, RZ, 0xb8, !PT ;  /* 0x0000000704047812 */ /* 0x004fe400078eb8ff */
[----:B----4-:R-:W-:-:S03]  /*0760*/  LOP3.LUT R3, R3, 0xf, R12, 0xb8, !PT ;  /* 0x0000000f03037812 */ /* 0x010fc600078eb80c */
[----:B------:R5:W-:Y:S04]  /*0770*/  STS [UR8+0x34], R4 ;  /* 0x00003404ff007988 */ /* 0x000be80008000808 */
[----:B------:R5:W-:Y:S02]  /*0780*/  STS [UR8+0x1c], R3 ;  /* 0x00001c03ff007988 */ /* 0x000be40008000808 */
.L_x_11:
[----:B------:R-:W-:Y:S05]  /*0790*/  BSYNC.RECONVERGENT B0 ;  /* 0x0000000000007941 */ /* 0x000fea0003800200 */
.L_x_10:
[----:B------:R-:W-:Y:S04]  /*07a0*/  BSSY.RECONVERGENT B1, `(.L_x_12) ;  /* 0x000001a000017945 */ /* 0x000fe80003800200 */
[----:B------:R-:W-:Y:S04]  /*07b0*/  BSSY.RELIABLE B0, `(.L_x_13) ;  /* 0x0000015000007945 */ /* 0x000fe80003800100 */
[----:B------:R-:W-:Y:S05]  /*07c0*/  @P3 BRA `(.L_x_14) ;  /* 0x0000000000203947 */ /* 0x000fea0003800000 */
[----:B--23-5:R-:W2:Y:S02]  /*07d0*/  LDS R3, [UR8+0x34] ;  /* 0x00003408ff037984 */ /* 0x02cea40008000800 */
[----:B--2---:R-:W-:-:S05]  /*07e0*/  LOP3.LUT R3, R3, 0x38, RZ, 0xb8, !PT ;  /* 0x0000003803037812 */ /* 0x004fca00078eb8ff */
[----:B------:R2:W-:Y:S01]  /*07f0*/  STS [UR8+0x34], R3 ;  /* 0x00003403ff007988 */ /* 0x0005e20008000808 */
[----:B------:R-:W-:Y:S05]  /*0800*/  @P3 BRA `(.L_x_15) ;  /* 0x0000000000203947 */ /* 0x000fea0003800000 */
[----:B--2---:R-:W2:Y:S01]  /*0810*/  LDS R3, [UR8+0x8] ;  /* 0x00000808ff037984 */ /* 0x004ea20008000800 */
[----:B------:R-:W-:-:S05]  /*0820*/  IMAD.MOV.U32 R4, RZ, RZ, 0x780 ;  /* 0x00000780ff047424 */ /* 0x000fca00078e00ff */
[----:B--2---:R-:W-:-:S05]  /*0830*/  LOP3.LUT R3, R3, 0x300, R4, 0xd8, !PT ;  /* 0x0000030003037812 */ /* 0x004fca00078ed804 */
[----:B------:R4:W-:Y:S02]  /*0840*/  STS [UR8+0x8], R3 ;  /* 0x00000803ff007988 */ /* 0x0009e40008000808 */
.L_x_14:
[----:B------:R-:W-:Y:S05]  /*0850*/  @P3 BRA `(.L_x_16) ;  /* 0x0000000000283947 */ /* 0x000fea0003800000 */
[----:B--2345:R-:W2:Y:S02]  /*0860*/  LDS R3, [UR8+0x8] ;  /* 0x00000808ff037984 */ /* 0x03cea40008000800 */
[----:B--2---:R-:W-:-:S05]  /*0870*/  LOP3.LUT R3, R3, 0x1800, RZ, 0xb8, !PT ;  /* 0x0000180003037812 */ /* 0x004fca00078eb8ff */
[----:B------:R3:W-:Y:S02]  /*0880*/  STS [UR8+0x8], R3 ;  /* 0x00000803ff007988 */ /* 0x0007e40008000808 */
.L_x_15:
[----:B------:R-:W-:Y:S05]  /*0890*/  @P3 BREAK.RELIABLE B0 ;  /* 0x0000000000003942 */ /* 0x000fea0003800100 */
[----:B------:R-:W-:Y:S05]  /*08a0*/  @P3 BRA `(.L_x_17) ;  /* 0x0000000000243947 */ /* 0x000fea0003800000 */
[----:B------:R-:W4:Y:S01]  /*08b0*/  LDS R4, [UR8+0x8] ;  /* 0x00000808ff047984 */ /* 0x000f220008000800 */
[----:B--23--:R-:W-:-:S05]  /*08c0*/  IMAD.MOV.U32 R3, RZ, RZ, 0x6000 ;  /* 0x00006000ff037424 */ /* 0x00cfca00078e00ff */
[----:B----4-:R-:W-:-:S04]  /*08d0*/  LOP3.LUT R3, R4, 0x4000, R3, 0xd8, !PT ;  /* 0x0000400004037812 */ /* 0x010fc800078ed803 */
[----:B------:R-:W-:-:S05]  /*08e0*/  LOP3.LUT R3, R3, 0x400000, RZ, 0xb8, !PT ;  /* 0x0040000003037812 */ /* 0x000fca00078eb8ff */
[----:B------:R2:W-:Y:S02]  /*08f0*/  STS [UR8+0x8], R3 ;  /* 0x00000803ff007988 */ /* 0x0005e40008000808 */
.L_x_16:
[----:B------:R-:W-:Y:S05]  /*0900*/  BSYNC.RELIABLE B0 ;  /* 0x0000000000007941 */ /* 0x000fea0003800100 */
.L_x_13:
[----:B--2345:R-:W2:Y:S02]  /*0910*/  @!P3 LDS R3, [UR8+0x8] ;  /* 0x00000808ff03b984 */ /* 0x03cea40008000800 */
[----:B--2---:R-:W-:-:S05]  /*0920*/  @!P3 LOP3.LUT R3, R3, 0x8000, RZ, 0xb8, !PT ;  /* 0x000080000303b812 */ /* 0x004fca00078eb8ff */
[----:B------:R4:W-:Y:S02]  /*0930*/  @!P3 STS [UR8+0x8], R3 ;  /* 0x00000803ff00b988 */ /* 0x0009e40008000808 */
.L_x_17:
[----:B------:R-:W-:Y:S05]  /*0940*/  BSYNC.RECONVERGENT B1 ;  /* 0x0000000000017941 */ /* 0x000fea0003800200 */
.L_x_12:
[----:B------:R-:W-:Y:S05]  /*0950*/  WARPSYNC.ALL ;  /* 0x0000000000007948 */ /* 0x000fea0003800000 */
[----:B------:R-:W-:Y:S01]  /*0960*/  NOP ;  /* 0x0000000000007918 */ /* 0x000fe20000000000 */
[----:B------:R-:W-:Y:S05]  /*0970*/  @P0 BRA `(.L_x_18) ;  /* 0x0000000000300947 */ /* 0x000fea0003800000 */
[----:B--234-:R-:W2:Y:S01]  /*0980*/  S2R R3, SR_LANEID ;  /* 0x0000000000037919 */ /* 0x01cea20000000000 */
[----:B------:R-:W-:Y:S05]  /*0990*/  WARPSYNC.ALL ;  /* 0x0000000000007948 */ /* 0x000fea0003800000 */
[----:B------:R-:W-:Y:S01]  /*09a0*/  NOP ;  /* 0x0000000000007918 */ /* 0x000fe20000000000 */
[----:B--2---:R-:W-:-:S05]  /*09b0*/  IMAD.SHL.U32 R3, R3, 0x4, RZ ;  /* 0x0000000403037824 */ /* 0x004fca00078e00ff */
[----:B------:R-:W2:Y:S01]  /*09c0*/  LDS R7, [R3+UR8] ;  /* 0x0000000803077984 */ /* 0x000ea20008000800 */
[----:B------:R-:W-:-:S05]  /*09d0*/  IADD3 R4, P1, PT, R3, UR24, RZ ;  /* 0x0000001803047c10 */ /* 0x000fca000ff3e0ff */
[----:B------:R-:W-:-:S05]  /*09e0*/  IMAD.X R5, RZ, RZ, UR25, P1 ;  /* 0x00000019ff057e24 */ /* 0x000fca00088e06ff */
[----:B--2---:R5:W2:Y:S01]  /*09f0*/  ATOMG.E.EXCH.STRONG.GPU PT, RZ, [R4], R7 ;  /* 0x0000000704ff73a8 */ /* 0x004aa200041ee100 */
[----:B------:R-:W-:-:S04]  /*0a00*/  DEPBAR {5,4,3,2,1,0} ;  /* 0x0000003f0000791a */ /* 0x000fc80000000000 */
[----:B------:R-:W3:Y:S02]  /*0a10*/  CCTL.E.C.LDCU.IV.DEEP [UR24] ;  /* 0x0000000018007540 */ /* 0x000ee40009c08000 */
[----:B---3--:R5:W-:Y:S01]  /*0a20*/  UTMACCTL.IV [UR24] ;  /* 0x00000000180079b9 */ /* 0x008be20008000000 */
[----:B------:R-:W-:Y:S01]  /*0a30*/  NOP ;  /* 0x0000000000007918 */ /* 0x000fe20000000000 */
.L_x_18:
[----:B------:R-:W-:Y:S05]  /*0a40*/  @P0 BRA `(.L_x_19) ;  /* 0x00000000000c0947 */ /* 0x000fea0003800000 */
[----:B------:R0:W-:Y:S01]  /*0a50*/  UTMACMDFLUSH ;  /* 0x00000000000079b7 */ /* 0x0001e20000000000 */
[----:B------:R-:W-:Y:S05]  /*0a60*/  @P0 BRA `(.L_x_19) ;  /* 0x0000000000040947 */ /* 0x000fea0003800000 */
[----:B------:R-:W-:-:S04]  /*0a70*/  DEPBAR.LE SB0, 0x0 ;  /* 0x000080000000791a */ /* 0x000fc80000000000 */
.L_x_19:
[----:B------:R-:W-:Y:S05]  /*0a80*/  WARPSYNC.ALL ;  /* 0x0000000000007948 */ /* 0x000fea0003800000 */
[----:B------:R-:W-:Y:S01]  /*0a90*/  NOP ;  /* 0x0000000000007918 */ /* 0x000fe20000000000 */
[----:B--2---:R-:W-:Y:S06]  /*0aa0*/  BAR.SYNC.DEFER_BLOCKING 0x0 ;  /* 0x0000000000007b1d */ /* 0x004fec0000010000 */
[----:B------:R-:W-:Y:S02]  /*0ab0*/  BSSY.RECONVERGENT B1, `(.L_x_20) ;  /* 0x000000b000017945 */ /* 0x000fe40003800200 */
[----:B------:R-:W-:Y:S06]  /*0ac0*/  BAR.SYNC.DEFER_BLOCKING 0x0 ;  /* 0x0000000000007b1d */ /* 0x000fec0000010000 */
[----:B------:R2:W-:Y:S01]  /*0ad0*/  @!P0 STS [R10], RZ ;  /* 0x000000ff0a008388 */ /* 0x0005e20000000800 */
[----:B------:R-:W-:Y:S01]  /*0ae0*/  NOP ;  /* 0x0000000000007918 */ /* 0x000fe20000000000 */
[----:B------:R-:W-:Y:S05]  /*0af0*/  @P3 BRA `(.L_x_21) ;  /* 0x0000000000183947 */ /* 0x000fea0003800000 */
[----:B---34-:R-:W3:Y:S01]  /*0b00*/  LDS R3, [UR8+0x8] ;  /* 0x00000808ff037984 */ /* 0x018ee20008000800 */
[----:B------:R-:W4:Y:S01]  /*0b10*/  LDC.64 R12, c[0x0][0x388] ;  /* 0x0000e200ff0c7b82 */ /* 0x000f220000000a00 */
[----:B-----5:R-:W-:Y:S02]  /*0b20*/  IMAD.MOV.U32 R4, RZ, RZ, 0x70 ;  /* 0x00000070ff047424 */ /* 0x020fe400078e00ff */
[----:B----4-:R4:W-:Y:S03]  /*0b30*/  STS.64 [UR8], R12 ;  /* 0x0000000cff007988 */ /* 0x0109e60008000a08 */
[----:B---3--:R-:W-:-:S05]  /*0b40*/  LOP3.LUT R3, R3, 0x10, R4, 0xd8, !PT ;  /* 0x0000001003037812 */ /* 0x008fca00078ed804 */
[----:B------:R4:W-:Y:S02]  /*0b50*/  STS [UR8+0x8], R3 ;  /* 0x00000803ff007988 */ /* 0x0009e40008000808 */
.L_x_21:
[----:B-----5:R-:W-:Y:S05]  /*0b60*/  BSYNC.RECONVERGENT B1 ;  /* 0x0000000000017941 */ /* 0x020fea0003800200 */
.L_x_20:
[----:B------:R-:W-:Y:S04]  /*0b70*/  BSSY.RECONVERGENT B2, `(.L_x_22) ;  /* 0x000000f000027945 */ /* 0x000fe80003800200 */
[----:B------:R-:W-:Y:S04]  /*0b80*/  BSSY.RELIABLE B1, `(.L_x_23) ;  /* 0x000000c000017945 */ /* 0x000fe80003800100 */
[----:B------:R-:W-:Y:S05]  /*0b90*/  @P3 BRA `(.L_x_24) ;  /* 0x0000000000283947 */ /* 0x000fea0003800000 */
[----:B---34-:R-:W3:Y:S01]  /*0ba0*/  LDS R3, [UR8+0x34] ;  /* 0x00003408ff037984 */ /* 0x018ee20008000800 */
[----:B------:R-:W-:Y:S01]  /*0bb0*/  IMAD.MOV.U32 R4, RZ, RZ, 0x1f000000 ;  /* 0x1f000000ff047424 */ /* 0x000fe200078e00ff */
[----:B------:R-:W-:Y:S05]  /*0bc0*/  @P3 BREAK.RELIABLE B1 ;  /* 0x0000000000013942 */ /* 0x000fea0003800100 */
[----:B---3--:R-:W-:-:S05]  /*0bd0*/  LOP3.LUT R3, R3, 0xff000000, R4, 0xb8, !PT ;  /* 0xff00000003037812 */ /* 0x008fca00078eb804 */
[----:B------:R3:W-:Y:S01]  /*0be0*/  STS [UR8+0x34], R3 ;  /* 0x00003403ff007988 */ /* 0x0007e20008000808 */
[----:B------:R-:W-:Y:S05]  /*0bf0*/  @P3 BRA `(.L_x_25) ;  /* 0x0000000000183947 */ /* 0x000fea0003800000 */
[----:B---3--:R-:W3:Y:S01]  /*0c00*/  LDS R3, [UR8+0x38] ;  /* 0x00003808ff037984 */ /* 0x008ee20008000800 */
[----:B------:R-:W-:-:S05]  /*0c10*/  IMAD.MOV.U32 R4, RZ, RZ, 0x3f ;  /* 0x0000003fff047424 */ /* 0x000fca00078e00ff */
[----:B---3--:R-:W-:-:S05]  /*0c20*/  LOP3.LUT R3, R3, 0xff, R4, 0xb8, !PT ;  /* 0x000000ff03037812 */ /* 0x008fca00078eb804 */
[----:B------:R5:W-:Y:S02]  /*0c30*/  STS [UR8+0x38], R3 ;  /* 0x00003803ff007988 */ /* 0x000be40008000808 */
.L_x_24:
[----:B------:R-:W-:Y:S05]  /*0c40*/  BSYNC.RELIABLE B1 ;  /* 0x0000000000017941 */ /* 0x000fea0003800100 */
.L_x_23:
[----:B------:R2:W-:Y:S02]  /*0c50*/  @!P3 STS [UR8+0x20], R9 ;  /* 0x00002009ff00b988 */ /* 0x0005e40008000808 */
.L_x_25:
[----:B------:R-:W-:Y:S05]  /*0c60*/  BSYNC.RECONVERGENT B2 ;  /* 0x0000000000027941 */ /* 0x000fea0003800200 */
.L_x_22:
[----:B------:R-:W-:Y:S05]  /*0c70*/  WARPSYNC.ALL ;  /* 0x0000000000007948 */ /* 0x000fea0003800000 */
[----:B------:R-:W-:Y:S01]  /*0c80*/  NOP ;  /* 0x0000000000007918 */ /* 0x000fe20000000000 */
[----:B---345:R-:W3:Y:S01]  /*0c90*/  LDC R3, c[0x0][0x39c] ;  /* 0x0000e700ff037b82 */ /* 0x038ee20000000800 */
[----:B------:R-:W-:Y:S01]  /*0ca0*/  BSSY.RECONVERGENT B2, `(.L_x_26) ;  /* 0x0000010000027945 */ /* 0x000fe20003800200 */
[----:B---3--:R-:W-:-:S05]  /*0cb0*/  VIADD R3, R3, 0xffffffff ;  /* 0xffffffff03037836 */ /* 0x008fca0000000000 */
[----:B------:R3:W-:Y:S01]  /*0cc0*/  @!P3 STS [UR8+0x24], R3 ;  /* 0x00002403ff00b988 */ /* 0x0007e20008000808 */
[----:B------:R-:W-:Y:S05]  /*0cd0*/  @P3 BRA `(.L_x_27) ;  /* 0x0000000000303947 */ /* 0x000fea0003800000 */
[----:B------:R-:W4:Y:S01]  /*0ce0*/  LDS R5, [UR8+0x34] ;  /* 0x00003408ff057984 */ /* 0x000f220008000800 */
[----:B------:R-:W5:Y:S03]  /*0cf0*/  LDC.64 R12, c[0x0][0x3b0] ;  /* 0x0000ec00ff0c7b82 */ /* 0x000f660000000a00 */
[----:B------:R-:W2:Y:S01]  /*0d00*/  LDS R4, [UR8+0x1c] ;  /* 0x00001c08ff047984 */ /* 0x000ea20008000800 */
[C---:B-----5:R-:W-:Y:S01]  /*0d10*/  SHF.L.U64.HI R8, R12.reuse, 0x1, R13 ;  /* 0x000000010c087819 */ /* 0x060fe2000001020d */
[----:B------:R-:W-:-:S03]  /*0d20*/  IMAD.SHL.U32 R7, R12, 0x2, RZ ;  /* 0x000000020c077824 */ /* 0x000fc600078e00ff */
[--C-:B--2---:R-:W-:Y:S02]  /*0d30*/  SHF.R.U32.HI R9, RZ, 0x4, R8.reuse ;  /* 0x00000004ff097819 */ /* 0x104fe40000011608 */
[----:B------:R-:W-:-:S05]  /*0d40*/  SHF.R.U64 R7, R7, 0x4, R8 ;  /* 0x0000000407077819 */ /* 0x000fca0000001208 */
[----:B------:R5:W-:Y:S01]  /*0d50*/  STS [UR8+0xc], R7 ;  /* 0x00000c07ff007988 */ /* 0x000be20008000808 */
[----:B----4-:R-:W-:Y:S02]  /*0d60*/  LOP3.LUT R5, R5, 0x7, RZ, 0xb8, !PT ;  /* 0x0000000705057812 */ /* 0x010fe400078eb8ff */
[----:B------:R-:W-:-:S03]  /*0d70*/  LOP3.LUT R4, R4, 0xf, R9, 0xb8, !PT ;  /* 0x0000000f04047812 */ /* 0x000fc600078eb809 */
[----:B------:R5:W-:Y:S04]  /*0d80*/  STS [UR8+0x34], R5 ;  /* 0x00003405ff007988 */ /* 0x000be80008000808 */
[----:B------:R5:W-:Y:S02]  /*0d90*/  STS [UR8+0x1c], R4 ;  /* 0x00001c04ff007988 */ /* 0x000be40008000808 */
.L_x_27:
[----:B------:R-:W-:Y:S05]  /*0da0*/  BSYNC.RECONVERGENT B2 ;  /* 0x0000000000027941 */ /* 0x000fea0003800200 */
.L_x_26:
[----:B------:R-:W-:Y:S04]  /*0db0*/  BSSY.RECONVERGENT B3, `(.L_x_28) ;  /* 0x000001a000037945 */ /* 0x000fe80003800200 */
[----:B------:R-:W-:Y:S04]  /*0dc0*/  BSSY.RELIABLE B2, `(.L_x_29) ;  /* 0x0000015000027945 */ /* 0x000fe80003800100 */
[----:B------:R-:W-:Y:S05]  /*0dd0*/  @P3 BRA `(.L_x_30) ;  /* 0x0000000000203947 */ /* 0x000fea0003800000 */
[----:B-----5:R-:W4:Y:S02]  /*0de0*/  LDS R4, [UR8+0x34] ;  /* 0x00003408ff047984 */ /* 0x020f240008000800 */
[----:B----4-:R-:W-:-:S05]  /*0df0*/  LOP3.LUT R4, R4, 0x38, RZ, 0xb8, !PT ;  /* 0x0000003804047812 */ /* 0x010fca00078eb8ff */
[----:B------:R4:W-:Y:S01]  /*0e00*/  STS [UR8+0x34], R4 ;  /* 0x00003404ff007988 */ /* 0x0009e20008000808 */
[----:B------:R-:W-:Y:S05]  /*0e10*/  @P3 BRA `(.L_x_31) ;  /* 0x0000000000203947 */ /* 0x000fea0003800000 */
[----:B----4-:R-:W4:Y:S01]  /*0e20*/  LDS R4, [UR8+0x8] ;  /* 0x00000808ff047984 */ /* 0x010f220008000800 */
[----:B------:R-:W-:-:S05]  /*0e30*/  IMAD.MOV.U32 R5, RZ, RZ, 0x780 ;  /* 0x00000780ff057424 */ /* 0x000fca00078e00ff */
[----:B----4-:R-:W-:-:S05]  /*0e40*/  LOP3.LUT R4, R4, 0x300, R5, 0xd8, !PT ;  /* 0x0000030004047812 */ /* 0x010fca00078ed805 */
[----:B------:R4:W-:Y:S02]  /*0e50*/  STS [UR8+0x8], R4 ;  /* 0x00000804ff007988 */ /* 0x0009e40008000808 */
.L_x_30:
[----:B------:R-:W-:Y:S05]  /*0e60*/  @P3 BRA `(.L_x_32) ;  /* 0x0000000000283947 */ /* 0x000fea0003800000 */
[----:B----45:R-:W4:Y:S02]  /*0e70*/  LDS R4, [UR8+0x8] ;  /* 0x00000808ff047984 */ /* 0x030f240008000800 */
[----:B----4-:R-:W-:-:S05]  /*0e80*/  LOP3.LUT R4, R4, 0x1800, RZ, 0xb8, !PT ;  /* 0x0000180004047812 */ /* 0x010fca00078eb8ff */
[----:B------:R5:W-:Y:S02]  /*0e90*/  STS [UR8+0x8], R4 ;  /* 0x00000804ff007988 */ /* 0x000be40008000808 */
.L_x_31:
[----:B------:R-:W-:Y:S05]  /*0ea0*/  @P3 BREAK.RELIABLE B2 ;  /* 0x0000000000023942 */ /* 0x000fea0003800100 */
[----:B------:R-:W-:Y:S05]  /*0eb0*/  @P3 BRA `(.L_x_33) ;  /* 0x0000000000243947 */ /* 0x000fea0003800000 */
[----:B----45:R-:W4:Y:S01]  /*0ec0*/  LDS R4, [UR8+0x8] ;  /* 0x00000808ff047984 */ /* 0x030f220008000800 */
[----:B------:R-:W-:-:S05]  /*0ed0*/  IMAD.MOV.U32 R5, RZ, RZ, 0x6000 ;  /* 0x00006000ff057424 */ /* 0x000fca00078e00ff */
[----:B----4-:R-:W-:-:S04]  /*0ee0*/  LOP3.LUT R4, R4, 0x4000, R5, 0xd8, !PT ;  /* 0x0000400004047812 */ /* 0x010fc800078ed805 */
[----:B------:R-:W-:-:S05]  /*0ef0*/  LOP3.LUT R4, R4, 0x400000, RZ, 0xb8, !PT ;  /* 0x0040000004047812 */ /* 0x000fca00078eb8ff */
[----:B------:R4:W-:Y:S02]  /*0f00*/  STS [UR8+0x8], R4 ;  /* 0x00000804ff007988 */ /* 0x0009e40008000808 */
.L_x_32:
[----:B------:R-:W-:Y:S05]  /*0f10*/  BSYNC.RELIABLE B2 ;  /* 0x0000000000027941 */ /* 0x000fea0003800100 */
.L_x_29:
[----:B----45:R-:W4:Y:S02]  /*0f20*/  @!P3 LDS R4, [UR8+0x8] ;  /* 0x00000808ff04b984 */ /* 0x030f240008000800 */
[----:B----4-:R-:W-:-:S05]  /*0f30*/  @!P3 LOP3.LUT R4, R4, 0x8000, RZ, 0xb8, !PT ;  /* 0x000080000404b812 */ /* 0x010fca00078eb8ff */
[----:B------:R4:W-:Y:S02]  /*0f40*/  @!P3 STS [UR8+0x8], R4 ;  /* 0x00000804ff00b988 */ /* 0x0009e40008000808 */
.L_x_33:
[----:B------:R-:W-:Y:S05]  /*0f50*/  BSYNC.RECONVERGENT B3 ;  /* 0x0000000000037941 */ /* 0x000fea0003800200 */
.L_x_28:
[----:B------:R-:W-:Y:S05]  /*0f60*/  WARPSYNC.ALL ;  /* 0x0000000000007948 */ /* 0x000fea0003800000 */
[----:B------:R-:W-:Y:S01]  /*0f70*/  NOP ;  /* 0x0000000000007918 */ /* 0x000fe20000000000 */
[----:B------:R-:W-:-:S04]  /*0f80*/  UIADD3 UR5, UPT, UPT, UR4, 0x80, URZ ;  /* 0x0000008004057890 */ /* 0x000fc8000fffe0ff */
[----:B------:R-:W-:-:S04]  /*0f90*/  UIADD3 UR26, UP0, UPT, UR5, UR20, URZ ;  /* 0x00000014051a7290 */ /* 0x000fc8000ff1e0ff */
[----:B------:R-:W-:Y:S01]  /*0fa0*/  ULEA.HI.X.SX32 UR27, UR5, UR21, 0x1, UP0 ;  /* 0x00000015051b7291 */ /* 0x000fe200080f0eff */
[----:B------:R-:W-:Y:S11]  /*0fb0*/  @P0 BRA `(.L_x_34) ;  /* 0x0000000000300947 */ /* 0x000ff60003800000 */
[----:B----45:R-:W4:Y:S01]  /*0fc0*/  S2R R4, SR_LANEID ;  /* 0x0000000000047919 */ /* 0x030f220000000000 */
[----:B------:R-:W-:Y:S05]  /*0fd0*/  WARPSYNC.ALL ;  /* 0x0000000000007948 */ /* 0x000fea0003800000 */
[----:B------:R-:W-:Y:S01]  /*0fe0*/  NOP ;  /* 0x0000000000007918 */ /* 0x000fe20000000000 */
[----:B----4-:R-:W-:-:S05]  /*0ff0*/  IMAD.SHL.U32 R8, R4, 0x4, RZ ;  /* 0x0000000404087824 */ /* 0x010fca00078e00ff */
[----:B------:R-:W4:Y:S01]  /*1000*/  LDS R7, [R8+UR8] ;  /* 0x0000000808077984 */ /* 0x000f220008000800 */
[----:B------:R-:W-:-:S05]  /*1010*/  IADD3 R4, P1, PT, R8, UR26, RZ ;  /* 0x0000001a08047c10 */ /* 0x000fca000ff3e0ff */
[----:B------:R-:W-:-:S05]  /*1020*/  IMAD.X R5, RZ, RZ, UR27, P1 ;  /* 0x0000001bff057e24 */ /* 0x000fca00088e06ff */
[----:B----4-:R4:W5:Y:S01]  /*1030*/  ATOMG.E.EXCH.STRONG.GPU PT, RZ, [R4], R7 ;  /* 0x0000000704ff73a8 */ /* 0x01096200041ee100 */
[----:B------:R-:W-:-:S04]  /*1040*/  DEPBAR {5,4,3,2,1,0} ;  /* 0x0000003f0000791a */ /* 0x000fc80000000000 */
[----:B------:R-:W2:Y:S02]  /*1050*/  CCTL.E.C.LDCU.IV.DEEP [UR26] ;  /* 0x000000001a007540 */ /* 0x000ea40009c08000 */
[----:B--2---:R4:W-:Y:S01]  /*1060*/  UTMACCTL.IV [UR26] ;  /* 0x000000001a0079b9 */ /* 0x0049e20008000000 */
[----:B------:R-:W-:Y:S01]  /*1070*/  NOP ;  /* 0x0000000000007918 */ /* 0x000fe20000000000 */
.L_x_34:
[----:B------:R-:W-:Y:S05]  /*1080*/  @P0 BRA `(.L_x_35) ;  /* 0x00000000000c0947 */ /* 0x000fea0003800000 */
[----:B------:R0:W-:Y:S01]  /*1090*/  UTMACMDFLUSH ;  /* 0x00000000000079b7 */ /* 0x0001e20000000000 */
[----:B------:R-:W-:Y:S05]  /*10a0*/  @P0 BRA `(.L_x_35) ;  /* 0x0000000000040947 */ /* 0x000fea0003800000 */
[----:B------:R-:W-:-:S04]  /*10b0*/  DEPBAR.LE SB0, 0x0 ;  /* 0x000080000000791a */ /* 0x000fc80000000000 */
.L_x_35:
[----:B------:R-:W-:Y:S05]  /*10c0*/  WARPSYNC.ALL ;  /* 0x0000000000007948 */ /* 0x000fea0003800000 */
[----:B------:R-:W-:Y:S01]  /*10d0*/  NOP ;  /* 0x0000000000007918 */ /* 0x000fe20000000000 */
[----:B-----5:R-:W-:Y:S06]  /*10e0*/  BAR.SYNC.DEFER_BLOCKING 0x0 ;  /* 0x0000000000007b1d */ /* 0x020fec0000010000 */
[----:B------:R-:W-:Y:S02]  /*10f0*/  BSSY.RECONVERGENT B3, `(.L_x_36) ;  /* 0x000000b000037945 */ /* 0x000fe40003800200 */
[----:B------:R-:W-:Y:S06]  /*1100*/  BAR.SYNC.DEFER_BLOCKING 0x0 ;  /* 0x0000000000007b1d */ /* 0x000fec0000010000 */
[----:B------:R5:W-:Y:S01]  /*1110*/  @!P0 STS [R10], RZ ;  /* 0x000000ff0a008388 */ /* 0x000be20000000800 */
[----:B------:R-:W-:Y:S01]  /*1120*/  NOP ;  /* 0x0000000000007918 */ /* 0x000fe20000000000 */
[----:B------:R-:W-:Y:S05]  /*1130*/  @P3 BRA `(.L_x_37) ;  /* 0x0000000000183947 */ /* 0x000fea0003800000 */
[----:B----4-:R-:W4:Y:S01]  /*1140*/  LDS R4, [UR8+0x8] ;  /* 0x00000808ff047984 */ /* 0x010f220008000800 */
[----:B--2---:R-:W2:Y:S01]  /*1150*/  LDC.64 R8, c[0x0][0x390] ;  /* 0x0000e400ff087b82 */ /* 0x004ea20000000a00 */
[----:B------:R-:W-:Y:S02]  /*1160*/  IMAD.MOV.U32 R5, RZ, RZ, 0x70 ;  /* 0x00000070ff057424 */ /* 0x000fe400078e00ff */
[----:B--2---:R2:W-:Y:S03]  /*1170*/  STS.64 [UR8], R8 ;  /* 0x00000008ff007988 */ /* 0x0045e60008000a08 */
[----:B----4-:R-:W-:-:S05]  /*1180*/  LOP3.LUT R4, R4, 0x10, R5, 0xd8, !PT ;  /* 0x0000001004047812 */ /* 0x010fca00078ed805 */
[----:B------:R2:W-:Y:S02]  /*1190*/  STS [UR8+0x8], R4 ;  /* 0x00000804ff007988 */ /* 0x0005e40008000808 */
.L_x_37:
[----:B----4-:R-:W-:Y:S05]  /*11a0*/  BSYNC.RECONVERGENT B3 ;  /* 0x0000000000037941 */ /* 0x010fea0003800200 */
.L_x_36:
[----:B------:R-:W-:Y:S04]  /*11b0*/  BSSY.RECONVERGENT B4, `(.L_x_38) ;  /* 0x0000011000047945 */ /* 0x000fe80003800200 */
[----:B------:R-:W-:Y:S04]  /*11c0*/  BSSY.RELIABLE B3, `(.L_x_39) ;  /* 0x000000e000037945 */ /* 0x000fe80003800100 */
[----:B------:R-:W-:Y:S05]  /*11d0*/  @P3 BRA `(.L_x_40) ;  /* 0x0000000000243947 */ /* 0x000fea0003800000 */
[----:B--2---:R-:W2:Y:S01]  /*11e0*/  LDS R4, [UR8+0x34] ;  /* 0x00003408ff047984 */ /* 0x004ea20008000800 */
[----:B------:R-:W-:-:S05]  /*11f0*/  IMAD.MOV.U32 R5, RZ, RZ, 0x3f000000 ;  /* 0x3f000000ff057424 */ /* 0x000fca00078e00ff */
[----:B--2---:R-:W-:-:S05]  /*1200*/  LOP3.LUT R4, R4, 0xff000000, R5, 0xb8, !PT ;  /* 0xff00000004047812 */ /* 0x004fca00078eb805 */
[----:B------:R2:W-:Y:S01]  /*1210*/  STS [UR8+0x34], R4 ;  /* 0x00003404ff007988 */ /* 0x0005e20008000808 */
[----:B------:R-:W-:Y:S05]  /*1220*/  @P3 BRA `(.L_x_41) ;  /* 0x00000000001c3947 */ /* 0x000fea0003800000 */
[----:B--2---:R-:W2:Y:S01]  /*1230*/  LDS R4, [UR8+0x38] ;  /* 0x00003808ff047984 */ /* 0x004ea20008000800 */
[----:B------:R-:W-:-:S05]  /*1240*/  IMAD.MOV.U32 R5, RZ, RZ, 0x3f ;  /* 0x0000003fff057424 */ /* 0x000fca00078e00ff */
[----:B--2---:R-:W-:-:S05]  /*1250*/  LOP3.LUT R4, R4, 0xff, R5, 0xb8, !PT ;  /* 0x000000ff04047812 */ /* 0x004fca00078eb805 */
[----:B------:R4:W-:Y:S02]  /*1260*/  STS [UR8+0x38], R4 ;  /* 0x00003804ff007988 */ /* 0x0009e40008000808 */
.L_x_40:
[----:B------:R-:W-:Y:S05]  /*1270*/  @P3 BREAK.RELIABLE B3 ;  /* 0x0000000000033942 */ /* 0x000fea0003800100 */
[----:B------:R-:W-:Y:S05]  /*1280*/  @P3 BRA `(.L_x_42) ;  /* 0x00000000000c3947 */ /* 0x000fea0003800000 */
[----:B------:R2:W-:Y:S02]  /*1290*/  STS [UR8+0x20], R3 ;  /* 0x00002003ff007988 */ /* 0x0005e40008000808 */
.L_x_41:
[----:B------:R-:W-:Y:S05]  /*12a0*/  BSYNC.RELIABLE B3 ;  /* 0x0000000000037941 */ /* 0x000fea0003800100 */
.L_x_39:
[----:B------:R2:W-:Y:S02]  /*12b0*/  @!P3 STS [UR8+0x24], R2 ;  /* 0x00002402ff00b988 */ /* 0x0005e40008000808 */
.L_x_42:
[----:B------:R-:W-:Y:S05]  /*12c0*/  BSYNC.RECONVERGENT B4 ;  /* 0x0000000000047941 */ /* 0x000fea0003800200 */
.L_x_38:
[----:B------:R-:W-:Y:S05]  /*12d0*/  WARPSYNC.ALL ;  /* 0x0000000000007948 */ /* 0x000fea0003800000 */
[----:B------:R-:W-:Y:S01]  /*12e0*/  NOP ;  /* 0x0000000000007918 */ /* 0x000fe20000000000 */
[----:B------:R-:W-:Y:S04]  /*12f0*/  BSSY.RECONVERGENT B4, `(.L_x_43) ;  /* 0x000000e000047945 */ /* 0x000fe80003800200 */
[----:B------:R-:W-:Y:S05]  /*1300*/  @P3 BRA `(.L_x_44) ;  /* 0x0000000000303947 */ /* 0x000fea0003800000 */
[----:B--23--:R-:W2:Y:S01]  /*1310*/  LDS R3, [UR8+0x34] ;  /* 0x00003408ff037984 */ /* 0x00cea20008000800 */
[----:B----4-:R-:W3:Y:S03]  /*1320*/  LDC.64 R4, c[0x0][0x3b8] ;  /* 0x0000ee00ff047b82 */ /* 0x010ee60000000a00 */
        /* <DEDUP_REMOVED lines=10> */
.L_x_44:
[----:B------:R-:W-:Y:S05]  /*13d0*/  BSYNC.RECONVERGENT B4 ;  /* 0x0000000000047941 */ /* 0x000fea0003800200 */
.L_x_43:
[----:B------:R-:W-:Y:S04]  /*13e0*/  BSSY.RECONVERGENT B5, `(.L_x_45) ;  /* 0x000001a000057945 */ /* 0x000fe80003800200 */
[----:B------:R-:W-:Y:S04]  /*13f0*/  BSSY.RELIABLE B4, `(.L_x_46) ;  /* 0x0000015000047945 */ /* 0x000fe80003800100 */
[----:B------:R-:W-:Y:S05]  /*1400*/  @P3 BRA `(.L_x_47) ;  /* 0x0000000000203947 */ /* 0x000fea0003800000 */
[----:B--23--:R-:W2:Y:S02]  /*1410*/  LDS R2, [UR8+0x34] ;  /* 0x00003408ff027984 */ /* 0x00cea40008000800 */
[----:B--2---:R-:W-:-:S05]  /*1420*/  LOP3.LUT R2, R2, 0x38, RZ, 0xb8, !PT ;  /* 0x0000003802027812 */ /* 0x004fca00078eb8ff */
[----:B------:R2:W-:Y:S01]  /*1430*/  STS [UR8+0x34], R2 ;  /* 0x00003402ff007988 */ /* 0x0005e20008000808 */
[----:B------:R-:W-:Y:S05]  /*1440*/  @P3 BRA `(.L_x_48) ;  /* 0x0000000000203947 */ /* 0x000fea0003800000 */
[----:B--2---:R-:W2:Y:S01]  /*1450*/  LDS R2, [UR8+0x8] ;  /* 0x00000808ff027984 */ /* 0x004ea20008000800 */
[----:B------:R-:W-:-:S05]  /*1460*/  IMAD.MOV.U32 R3, RZ, RZ, 0x780 ;  /* 0x00000780ff037424 */ /* 0x000fca00078e00ff */
[----:B--2---:R-:W-:-:S05]  /*1470*/  LOP3.LUT R2, R2, 0x300, R3, 0xd8, !PT ;  /* 0x0000030002027812 */ /* 0x004fca00078ed803 */
[----:B------:R2:W-:Y:S02]  /*1480*/  STS [UR8+0x8], R2 ;  /* 0x00000802ff007988 */ /* 0x0005e40008000808 */
.L_x_47:
[----:B------:R-:W-:Y:S05]  /*1490*/  @P3 BRA `(.L_x_49) ;  /* 0x0000000000283947 */ /* 0x000fea0003800000 */
[----:B--23--:R-:W2:Y:S02]  /*14a0*/  LDS R2, [UR8+0x8] ;  /* 0x00000808ff027984 */ /* 0x00cea40008000800 */
[----:B--2---:R-:W-:-:S05]  /*14b0*/  LOP3.LUT R2, R2, 0x1800, RZ, 0xb8, !PT ;  /* 0x0000180002027812 */ /* 0x004fca00078eb8ff */
[----:B------:R3:W-:Y:S02]  /*14c0*/  STS [UR8+0x8], R2 ;  /* 0x00000802ff007988 */ /* 0x0007e40008000808 */
.L_x_48:
[----:B------:R-:W-:Y:S05]  /*14d0*/  @P3 BREAK.RELIABLE B4 ;  /* 0x0000000000043942 */ /* 0x000fea0003800100 */
[----:B------:R-:W-:Y:S05]  /*14e0*/  @P3 BRA `(.L_x_50) ;  /* 0x0000000000243947 */ /* 0x000fea0003800000 */
[----:B--23--:R-:W2:Y:S01]  /*14f0*/  LDS R2, [UR8+0x8] ;  /* 0x00000808ff027984 */ /* 0x00cea20008000800 */
[----:B------:R-:W-:-:S05]  /*1500*/  IMAD.MOV.U32 R3, RZ, RZ, 0x6000 ;  /* 0x00006000ff037424 */ /* 0x000fca00078e00ff */
[----:B--2---:R-:W-:-:S04]  /*1510*/  LOP3.LUT R2, R2, 0x6000, R3, 0xd8, !PT ;  /* 0x0000600002027812 */ /* 0x004fc800078ed803 */
[----:B------:R-:W-:-:S05]  /*1520*/  LOP3.LUT R2, R2, 0x400000, RZ, 0xb8, !PT ;  /* 0x0040000002027812 */ /* 0x000fca00078eb8ff */
[----:B------:R2:W-:Y:S02]  /*1530*/  STS [UR8+0x8], R2 ;  /* 0x00000802ff007988 */ /* 0x0005e40008000808 */
.L_x_49:
[----:B------:R-:W-:Y:S05]  /*1540*/  BSYNC.RELIABLE B4 ;  /* 0x0000000000047941 */ /* 0x000fea0003800100 */
.L_x_46:
[----:B--23--:R-:W2:Y:S02]  /*1550*/  @!P3 LDS R2, [UR8+0x8] ;  /* 0x00000808ff02b984 */ /* 0x00cea40008000800 */
[----:B--2---:R-:W-:-:S05]  /*1560*/  @!P3 LOP3.LUT R2, R2, 0x8000, RZ, 0xb8, !PT ;  /* 0x000080000202b812 */ /* 0x004fca00078eb8ff */
[----:B------:R2:W-:Y:S02]  /*1570*/  @!P3 STS [UR8+0x8], R2 ;  /* 0x00000802ff00b988 */ /* 0x0005e40008000808 */
.L_x_50:
[----:B------:R-:W-:Y:S05]  /*1580*/  BSYNC.RECONVERGENT B5 ;  /* 0x0000000000057941 */ /* 0x000fea0003800200 */
.L_x_45:
[----:B------:R-:W-:Y:S05]  /*1590*/  WARPSYNC.ALL ;  /* 0x0000000000007948 */ /* 0x000fea0003800000 */
[----:B------:R-:W-:Y:S01]  /*15a0*/  NOP ;  /* 0x0000000000007918 */ /* 0x000fe20000000000 */
[----:B------:R-:W-:-:S04]  /*15b0*/  UIADD3 UR4, UPT, UPT, UR4, 0x100, URZ ;  /* 0x0000010004047890 */ /* 0x000fc8000fffe0ff */
[----:B------:R-:W-:-:S04]  /*15c0*/  UIADD3 UR20, UP0, UPT, UR4, UR20, URZ ;  /* 0x0000001404147290 */ /* 0x000fc8000ff1e0ff */
[----:B------:R-:W-:Y:S01]  /*15d0*/  ULEA.HI.X.SX32 UR21, UR4, UR21, 0x1, UP0 ;  /* 0x0000001504157291 */ /* 0x000fe200080f0eff */
[----:B------:R-:W-:Y:S11]  /*15e0*/  @P0 BRA `(.L_x_51) ;  /* 0x0000000000300947 */ /* 0x000ff60003800000 */
[----:B--23--:R-:W2:Y:S01]  /*15f0*/  S2R R2, SR_LANEID ;  /* 0x0000000000027919 */ /* 0x00cea20000000000 */
[----:B------:R-:W-:Y:S05]  /*1600*/  WARPSYNC.ALL ;  /* 0x0000000000007948 */ /* 0x000fea0003800000 */
[----:B------:R-:W-:Y:S01]  /*1610*/  NOP ;  /* 0x0000000000007918 */ /* 0x000fe20000000000 */
[----:B--2-4-:R-:W-:-:S05]  /*1620*/  IMAD.SHL.U32 R4, R2, 0x4, RZ ;  /* 0x0000000402047824 */ /* 0x014fca00078e00ff */
[----:B------:R-:W2:Y:S01]  /*1630*/  LDS R5, [R4+UR8] ;  /* 0x0000000804057984 */ /* 0x000ea20008000800 */
[----:B------:R-:W-:-:S05]  /*1640*/  IADD3 R2, P1, PT, R4, UR20, RZ ;  /* 0x0000001404027c10 */ /* 0x000fca000ff3e0ff */
[----:B------:R-:W-:-:S05]  /*1650*/  IMAD.X R3, RZ, RZ, UR21, P1 ;  /* 0x00000015ff037e24 */ /* 0x000fca00088e06ff */
[----:B--2---:R2:W3:Y:S01]  /*1660*/  ATOMG.E.EXCH.STRONG.GPU PT, RZ, [R2], R5 ;  /* 0x0000000502ff73a8 */ /* 0x0044e200041ee100 */
[----:B------:R-:W-:-:S04]  /*1670*/  DEPBAR {5,4,3,2,1,0} ;  /* 0x0000003f0000791a */ /* 0x000fc80000000000 */
[----:B------:R-:W4:Y:S02]  /*1680*/  CCTL.E.C.LDCU.IV.DEEP [UR20] ;  /* 0x0000000014007540 */ /* 0x000f240009c08000 */
[----:B----4-:R2:W-:Y:S01]  /*1690*/  UTMACCTL.IV [UR20] ;  /* 0x00000000140079b9 */ /* 0x0105e20008000000 */
[----:B------:R-:W-:Y:S01]  /*16a0*/  NOP ;  /* 0x0000000000007918 */ /* 0x000fe20000000000 */
.L_x_51:
[----:B------:R-:W-:Y:S05]  /*16b0*/  @P0 BRA `(.L_x_52) ;  /* 0x00000000000c0947 */ /* 0x000fea0003800000 */
[----:B------:R0:W-:Y:S01]  /*16c0*/  UTMACMDFLUSH ;  /* 0x00000000000079b7 */ /* 0x0001e20000000000 */
[----:B------:R-:W-:Y:S05]  /*16d0*/  @P0 BRA `(.L_x_52) ;  /* 0x0000000000040947 */ /* 0x000fea0003800000 */
[----:B------:R-:W-:-:S04]  /*16e0*/  DEPBAR.LE SB0, 0x0 ;  /* 0x000080000000791a */ /* 0x000fc80000000000 */
.L_x_52:
[----:B------:R-:W-:Y:S05]  /*16f0*/  WARPSYNC.ALL ;  /* 0x0000000000007948 */ /* 0x000fea0003800000 */
[----:B------:R-:W-:Y:S01]  /*1700*/  NOP ;  /* 0x0000000000007918 */ /* 0x000fe20000000000 */
[----:B---3--:R-:W-:Y:S01]  /*1710*/  BAR.SYNC.DEFER_BLOCKING 0x0 ;  /* 0x0000000000007b1d */ /* 0x008fe20000010000 */
[----:B--2---:R-:W-:Y:S01]  /*1720*/  SHF.R.U32.HI R2, RZ, 0x5, R0 ;  /* 0x00000005ff027819 */ /* 0x004fe20000011600 */
[----:B------:R-:W-:-:S03]  /*1730*/  UIADD3 UR12, UPT, UPT, UR8, 0x6020, URZ ;  /* 0x00006020080c7890 */ /* 0x000fc6000fffe0ff */
[----:B------:R-:W-:Y:S01]  /*1740*/  R2UR UR22, R2 ;  /* 0x00000000021672ca */ /* 0x000fe200000e0000 */
[----:B------:R-:W-:Y:S01]  /*1750*/  VOTEU.ALL UP0, P3 ;  /* 0x0000000000ff7886 */ /* 0x000fe20001800000 */
[----:B------:R-:W-:Y:S01]  /*1760*/  UMOV UR4, 0x1 ;  /* 0x0000000100047882 */ /* 0x000fe20000000000 */
[----:B------:R-:W-:Y:S01]  /*1770*/  VOTEU.ALL UP1, P3 ;  /* 0x0000000000ff7886 */ /* 0x000fe20001820000 */
[----:B------:R-:W-:Y:S02]  /*1780*/  BSSY.RECONVERGENT B5, `(.L_x_53) ;  /* 0x0000018000057945 */ /* 0x000fe40003800200 */
[----:B------:R-:W-:-:S04]  /*1790*/  @!UP0 UIADD3 UR10, UPT, UPT, -UR4, 0x100000, URZ ;  /* 0x00100000040a8890 */ /* 0x000fc8000fffe1ff */
[----:B------:R-:W-:Y:S02]  /*17a0*/  @!UP0 USHF.L.U32 UR11, UR10, 0xb, URZ ;  /* 0x0000000b0a0b8899 */ /* 0x000fe400080006ff */
[----:B------:R-:W-:Y:S02]  /*17b0*/  @!UP0 USHF.L.U32 UR10, UR10, 0x1, URZ ;  /* 0x000000010a0a8899 */ /* 0x000fe400080006ff */
[----:B------:R-:W-:-:S04]  /*17c0*/  @!UP0 UIADD3 UR4, UPT, UPT, -UR4, 0x100000, URZ ;  /* 0x0010000004048890 */ /* 0x000fc8000fffe1ff */
[----:B------:R-:W-:Y:S02]  /*17d0*/  @!UP0 USHF.L.U32 UR5, UR4, 0xb, URZ ;  /* 0x0000000b04058899 */ /* 0x000fe400080006ff */
[----:B------:R-:W-:Y:S01]  /*17e0*/  @!UP0 USHF.L.U32 UR4, UR4, 0x1, URZ ;  /* 0x0000000104048899 */ /* 0x000fe200080006ff */
[----:B------:R-:W-:Y:S01]  /*17f0*/  VOTEU.ALL UP0, P3 ;  /* 0x0000000000ff7886 */ /* 0x000fe20001800000 */
[----:B------:R-:W2:Y:S04]  /*1800*/  FENCE.VIEW.ASYNC.S ;  /* 0x00000000000073c6 */ /* 0x000ea80000000000 */
[----:B--2---:R2:W3:Y:S06]  /*1810*/  @!UP0 SYNCS.EXCH.64 URZ, [UR8+0x6000], UR10 ;  /* 0x0060000a08ff85b2 */ /* 0x0044ec0008000100 */
[----:B------:R2:W3:Y:S02]  /*1820*/  @!UP1 SYNCS.EXCH.64 URZ, [UR8+0x6020], UR4 ;  /* 0x0060200408ff95b2 */ /* 0x0004e40008000100 */
[----:B---3--:R-:W-:Y:S06]  /*1830*/  BAR.SYNC.DEFER_BLOCKING 0x0 ;  /* 0x0000000000007b1d */ /* 0x008fec0000010000 */
[----:B------:R-:W-:Y:S05]  /*1840*/  @P3 BRA `(.L_x_54) ;  /* 0x00000000002c3947 */ /* 0x000fea0003800000 */
[----:B--2---:R-:W-:Y:S02]  /*1850*/  UMOV UR4, 0x1 ;  /* 0x0000000100047882 */ /* 0x004fe40000000000 */
[----:B------:R-:W-:-:S04]  /*1860*/  UIADD3 UR10, UPT, UPT, -UR4, 0x100000, URZ ;  /* 0x00100000040a7890 */ /* 0x000fc8000fffe1ff */
[----:B------:R-:W-:Y:S02]  /*1870*/  USHF.L.U32 UR11, UR10, 0xb, URZ ;  /* 0x0000000b0a0b7899 */ /* 0x000fe400080006ff */
[----:B------:R-:W-:Y:S02]  /*1880*/  USHF.L.U32 UR10, UR10, 0x1, URZ ;  /* 0x000000010a0a7899 */ /* 0x000fe400080006ff */
[----:B------:R-:W-:-:S04]  /*1890*/  UIADD3 UR4, UPT, UPT, -UR4, 0x100000, URZ ;  /* 0x0010000004047890 */ /* 0x000fc8000fffe1ff */
[----:B------:R-:W-:Y:S02]  /*18a0*/  USHF.L.U32 UR5, UR4, 0xb, URZ ;  /* 0x0000000b04057899 */ /* 0x000fe400080006ff */
[----:B------:R-:W-:Y:S01]  /*18b0*/  USHF.L.U32 UR4, UR4, 0x1, URZ ;  /* 0x0000000104047899 */ /* 0x000fe200080006ff */
[----:B------:R-:W2:Y:S03]  /*18c0*/  FENCE.VIEW.ASYNC.S ;  /* 0x00000000000073c6 */ /* 0x000ea60000000000 */
[----:B--2---:R3:W2:Y:S08]  /*18d0*/  SYNCS.EXCH.64 URZ, [UR8+0x6008], UR10 ;  /* 0x0060080a08ff75b2 */ /* 0x0046b00008000100 */
[----:B------:R3:W4:Y:S02]  /*18e0*/  SYNCS.EXCH.64 URZ, [UR8+0x6028], UR4 ;  /* 0x0060280408ff75b2 */ /* 0x0007240008000100 */
[----:B---3--:R-:W-:Y:S01]  /*18f0*/  NOP ;  /* 0x0000000000007918 */ /* 0x008fe20000000000 */
.L_x_54:
[----:B--2---:R-:W-:Y:S05]  /*1900*/  BSYNC.RECONVERGENT B5 ;  /* 0x0000000000057941 */ /* 0x004fea0003800200 */
.L_x_53:
[----:B----4-:R-:W-:Y:S01]  /*1910*/  BAR.SYNC.DEFER_BLOCKING 0x0 ;  /* 0x0000000000007b1d */ /* 0x010fe20000010000 */
[----:B------:R-:W-:Y:S01]  /*1920*/  USHF.L.U32 UR15, UR7, 0x6, URZ ;  /* 0x00000006070f7899 */ /* 0x000fe200080006ff */
[----:B------:R-:W-:Y:S01]  /*1930*/  ISETP.GE.AND P0, PT, R6, 0x1, PT ;  /* 0x000000010600780c */ /* 0x000fe20003f06270 */
[----:B------:R-:W-:-:S03]  /*1940*/  USHF.L.U32 UR19, UR9, 0x6, URZ ;  /* 0x0000000609137899 */ /* 0x000fc600080006ff */
[----:B------:R-:W-:Y:S04]  /*1950*/  BSSY.RECONVERGENT B5, `(.L_x_55) ;  /* 0x000000d000057945 */ /* 0x000fe80003800200 */
[----:B------:R-:W-:Y:S05]  /*1960*/  @P3 BRA `(.L_x_56) ;  /* 0x00000000002c3947 */ /* 0x000fea0003800000 */
[----:B------:R-:W-:Y:S02]  /*1970*/  UMOV UR4, 0x1 ;  /* 0x0000000100047882 */ /* 0x000fe40000000000 */
[----:B------:R-:W-:-:S04]  /*1980*/  UIADD3 UR10, UPT, UPT, -UR4, 0x100000, URZ ;  /* 0x00100000040a7890 */ /* 0x000fc8000fffe1ff */
[----:B------:R-:W-:Y:S02]  /*1990*/  USHF.L.U32 UR11, UR10, 0xb, URZ ;  /* 0x0000000b0a0b7899 */ /* 0x000fe400080006ff */
[----:B------:R-:W-:Y:S02]  /*19a0*/  USHF.L.U32 UR10, UR10, 0x1, URZ ;  /* 0x000000010a0a7899 */ /* 0x000fe400080006ff */
[----:B------:R-:W-:-:S04]  /*19b0*/  UIADD3 UR4, UPT, UPT, -UR4, 0x100000, URZ ;  /* 0x0010000004047890 */ /* 0x000fc8000fffe1ff */
[----:B------:R-:W-:Y:S02]  /*19c0*/  USHF.L.U32 UR5, UR4, 0xb, URZ ;  /* 0x0000000b04057899 */ /* 0x000fe400080006ff */
[----:B------:R-:W-:Y:S01]  /*19d0*/  USHF.L.U32 UR4, UR4, 0x1, URZ ;  /* 0x0000000104047899 */ /* 0x000fe200080006ff */
[----:B------:R-:W2:Y:S03]  /*19e0*/  FENCE.VIEW.ASYNC.S ;  /* 0x00000000000073c6 */ /* 0x000ea60000000000 */
[----:B--2---:R2:W3:Y:S08]  /*19f0*/  SYNCS.EXCH.64 URZ, [UR8+0x6010], UR10 ;  /* 0x0060100a08ff75b2 */ /* 0x0044f00008000100 */
[----:B------:R2:W4:Y:S01]  /*1a00*/  SYNCS.EXCH.64 URZ, [UR8+0x6030], UR4 ;  /* 0x0060300408ff75b2 */ /* 0x0005220008000100 */
[----:B------:R-:W-:Y:S01]  /*1a10*/  NOP ;  /* 0x0000000000007918 */ /* 0x000fe20000000000 */
.L_x_56:
[----:B--2---:R-:W-:Y:S05]  /*1a20*/  BSYNC.RECONVERGENT B5 ;  /* 0x0000000000057941 */ /* 0x004fea0003800200 */
.L_x_55:
[----:B------:R-:W-:Y:S05]  /*1a30*/  @!P0 BRA `(.L_x_57) ;  /* 0x0000000800108947 */ /* 0x000fea0003800000 */
[----:B---34-:R-:W-:Y:S01]  /*1a40*/  BAR.SYNC.DEFER_BLOCKING 0x0 ;  /* 0x0000000000007b1d */ /* 0x018fe20000010000 */
[----:B------:R-:W-:Y:S01]  /*1a50*/  @!P3 IMAD.MOV.U32 R2, RZ, RZ, 0x2000 ;  /* 0x00002000ff02b424 */ /* 0x000fe200078e00ff */
[----:B------:R-:W-:Y:S02]  /*1a60*/  ELECT P1, URZ, PT ;  /* 0x0000000000ff782f */ /* 0x000fe40003820000 */
[----:B------:R-:W-:Y:S02]  /*1a70*/  ELECT P0, URZ, PT ;  /* 0x0000000000ff782f */ /* 0x000fe40003800000 */
[C---:B------:R-:W-:Y:S01]  /*1a80*/  ISETP.LT.U32.AND P1, PT, R36.reuse, 0x20, P1 ;  /* 0x000000202400780c */ /* 0x040fe20000f21070 */
[----:B------:R-:W-:Y:S01]  /*1a90*/  UMOV UR11, UR15 ;  /* 0x0000000f000b7c82 */ /* 0x000fe20008000000 */
[----:B------:R-:W-:Y:S01]  /*1aa0*/  ISETP.LT.U32.AND P0, PT, R36, 0x20, P0 ;  /* 0x000000202400780c */ /* 0x000fe20000701070 */
[----:B------:R-:W-:-:S10]  /*1ab0*/  UIADD3 UR16, UPT, UPT, UR8, 0x3000, URZ ;  /* 0x0000300008107890 */ /* 0x000fd4000fffe0ff */
[----:B------:R-:W-:Y:S01]  /*1ac0*/  VOTEU.ANY UP0, P1 ;  /* 0x0000000000ff7886 */ /* 0x000fe20000800100 */
[----:B------:R-:W-:Y:S01]  /*1ad0*/  VOTEU.ANY UP2, P1 ;  /* 0x0000000000ff7886 */ /* 0x000fe20000840100 */
[----:B------:R-:W-:Y:S01]  /*1ae0*/  VOTEU.ANY UP1, P0 ;  /* 0x0000000000ff7886 */ /* 0x000fe20000020100 */
[----:B------:R-:W-:Y:S01]  /*1af0*/  VOTEU.ANY UP3, P0 ;  /* 0x0000000000ff7886 */ /* 0x000fe20000060100 */
[----:B------:R2:W-:Y:S01]  /*1b00*/  @!P3 SYNCS.ARRIVE.TRANS64 RZ, [UR8+0x6000], R2 ;  /* 0x00600002ffffb9a7 */ /* 0x0005e20008000008 */
[----:B------:R3:W-:Y:S06]  /*1b10*/  MEMBAR.ALL.CTA ;  /* 0x0000000000007992 */ /* 0x0007ec0000008000 */
[----:B---3--:R-:W3:Y:S01]  /*1b20*/  FENCE.VIEW.ASYNC.S ;  /* 0x00000000000073c6 */ /* 0x008ee20000000000 */
[----:B------:R-:W-:Y:S01]  /*1b30*/  @UP0 UIADD3 UR9, UPT, UPT, UR8, 0x6000, URZ ;  /* 0x0000600008090890 */ /* 0x000fe2000fffe0ff */
[----:B------:R-:W-:Y:S01]  /*1b40*/  @UP0 UMOV UR10, URZ ;  /* 0x000000ff000a0c82 */ /* 0x000fe20008000000 */
[----:B------:R-:W-:Y:S01]  /*1b50*/  @UP1 UIADD3 UR17, UPT, UPT, UR8, 0x6000, URZ ;  /* 0x0000600008111890 */ /* 0x000fe2000fffe0ff */
[----:B------:R-:W-:Y:S01]  /*1b60*/  @UP1 UMOV UR18, URZ ;  /* 0x000000ff00121c82 */ /* 0x000fe20008000000 */
[----:B------:R-:W-:Y:S01]  /*1b70*/  UISETP.NE.U32.AND UP0, UPT, UR22, URZ, UPT ;  /* 0x000000ff1600728c */ /* 0x000fe2000bf05070 */
[----:B---3--:R-:W-:Y:S06]  /*1b80*/  BAR.SYNC.DEFER_BLOCKING 0x0 ;  /* 0x0000000000007b1d */ /* 0x008fec0000010000 */
[----:B------:R2:W-:Y:S02]  /*1b90*/  @UP2 UTMALDG.2D [UR8], [UR24] ;  /* 0x00000008180025b4 */ /* 0x0005e40008008000 */
[----:B------:R-:W-:Y:S06]  /*1ba0*/  BAR.SYNC.DEFER_BLOCKING 0x0 ;  /* 0x0000000000007b1d */ /* 0x000fec0000010000 */
[----:B------:R2:W-:Y:S02]  /*1bb0*/  @UP3 UTMALDG.2D [UR16], [UR26] ;  /* 0x000000101a0035b4 */ /* 0x0005e40008008000 */
[----:B------:R-:W-:Y:S06]  /*1bc0*/  BAR.SYNC.DEFER_BLOCKING 0x0 ;  /* 0x0000000000007b1d */ /* 0x000fec0000010000 */
[----:B------:R-:W3:Y:S02]  /*1bd0*/  SYNCS.PHASECHK.TRANS64.TRYWAIT P0, [UR8+0x6000], RZ ;  /* 0x006000ffff0075a7 */ /* 0x000ee40008001108 */
[----:B--23--:R-:W-:Y:S05]  /*1be0*/  @!P0 BRA `(.L_x_58) ;  /* 0x0000000c00648947 */ /* 0x00cfea0003800000 */
.L_x_74:
[----:B------:R-:W-:Y:S05]  /*1bf0*/  BRA.U UP0, `(.L_x_59) ;  /* 0x00000001004c7547 */ /* 0x000fea000b800000 */
[----:B------:R-:W-:Y:S02]  /*1c00*/  USHF.R.U32.HI UR4, URZ, 0x4, UR8 ;  /* 0x00000004ff047899 */ /* 0x000fe40008011608 */
[----:B------:R-:W-:Y:S02]  /*1c10*/  USHF.R.U32.HI UR6, URZ, 0x4, UR16 ;  /* 0x00000004ff067899 */ /* 0x000fe40008011610 */
[----:B------:R-:W-:Y:S02]  /*1c20*/  USGXT.U32 UR4, UR4, 0xe ;  /* 0x0000000e0404789a */ /* 0x000fe40008000000 */
[----:B------:R-:W-:Y:S01]  /*1c30*/  USGXT.U32 UR6, UR6, 0xe ;  /* 0x0000000e0606789a */ /* 0x000fe20008000000 */
[----:B------:R-:W-:Y:S01]  /*1c40*/  UMOV UR10, 0xfffffffe ;  /* 0xfffffffe000a7882 */ /* 0x000fe20000000000 */
[----:B------:R-:W-:Y:S01]  /*1c50*/  UMOV UR11, 0x7fffbfdf ;  /* 0x7fffbfdf000b7882 */ /* 0x000fe20000000000 */
[----:B------:R-:W-:Y:S01]  /*1c60*/  UMOV UR5, URZ ;  /* 0x000000ff00057c82 */ /* 0x000fe20008000000 */
[----:B------:R-:W-:Y:S01]  /*1c70*/  UMOV UR7, URZ ;  /* 0x000000ff00077c82 */ /* 0x000fe20008000000 */
[----:B------:R-:W-:-:S02]  /*1c80*/  UIADD3.64 UR16, UPT, UPT, UR4, -UR10, URZ ;  /* 0x8000000a04107297 */ /* 0x000fc4000fffe0ff */
[----:B------:R-:W-:Y:S01]  /*1c90*/  UIADD3.64 UR10, UPT, UPT, UR6, -UR10, URZ ;  /* 0x8000000a060a7297 */ /* 0x000fe2000fffe0ff */
[----:B------:R-:W-:Y:S01]  /*1ca0*/  UMOV UR28, 0x0 ;  /* 0x00000000001c7882 */ /* 0x000fe20000000000 */
[----:B------:R-:W-:Y:S01]  /*1cb0*/  UMOV UR29, 0x4100010 ;  /* 0x04100010001d7882 */ /* 0x000fe20000000000 */
[----:B------:R-:W-:Y:S01]  /*1cc0*/  UMOV UR5, 0x80004020 ;  /* 0x8000402000057882 */ /* 0x000fe20000000000 */
[----:B------:R-:W-:Y:S01]  /*1cd0*/  UMOV UR7, 0x80004020 ;  /* 0x8000402000077882 */ /* 0x000fe20000000000 */
[----:B------:R-:W-:Y:S01]  /*1ce0*/  UMOV UR30, 0x0 ;  /* 0x00000000001e7882 */ /* 0x000fe20000000000 */
[----:B------:R-:W-:Y:S01]  /*1cf0*/  UMOV UR31, 0x4100010 ;  /* 0x04100010001f7882 */ /* 0x000fe20000000000 */
[----:B------:R2:W-:Y:S02]  /*1d00*/  UTCHMMA gdesc[UR4], gdesc[UR6], tmem[UR23], tmem[UR28], idesc[UR29], !UPT ;  /* 0x00ff1c06040075ea */ /* 0x0005e4000f800017 */
[----:B------:R2:W-:Y:S01]  /*1d10*/  UTCHMMA gdesc[UR16], gdesc[UR10], tmem[UR23], tmem[UR30], idesc[UR31], UPT ;  /* 0x00ff1e0a100075ea */ /* 0x0005e2000b800017 */
[----:B------:R-:W-:-:S02]  /*1d20*/  NOP ;  /* 0x0000000000007918 */ /* 0x000fc40000000000 */
.L_x_59:
[----:B------:R-:W-:Y:S01]  /*1d30*/  ELECT P0, URZ, PT ;  /* 0x0000000000ff782f */ /* 0x000fe20003800000 */
[----:B--2---:R-:W-:Y:S01]  /*1d40*/  UMOV UR4, UR12 ;  /* 0x0000000c00047c82 */ /* 0x004fe20008000000 */
[----:B------:R-:W-:Y:S02]  /*1d50*/  UMOV UR5, URZ ;  /* 0x000000ff00057c82 */ /* 0x000fe40008000000 */
[----:B------:R-:W-:-:S13]  /*1d60*/  ISETP.LT.U32.AND P0, PT, R36, 0x20, P0 ;  /* 0x000000202400780c */ /* 0x000fda0000701070 */
[----:B------:R-:W-:Y:S01]  /*1d70*/  VOTEU.ANY UP0, P0 ;  /* 0x0000000000ff7886 */ /* 0x000fe20000000100 */
[----:B------:R-:W-:Y:S01]  /*1d80*/  VOTEU.ANY UP1, P0 ;  /* 0x0000000000ff7886 */ /* 0x000fe20000020100 */
[----:B------:R-:W-:-:S03]  /*1d90*/  ISETP.GE.U32.AND P0, PT, R6, 0x21, PT ;  /* 0x000000210600780c */ /* 0x000fc60003f06070 */
[----:B------:R-:W-:Y:S02]  /*1da0*/  @UP0 UMOV UR4, UR4 ;  /* 0x0000000400040c82 */ /* 0x000fe40008000000 */
[----:B------:R2:W-:Y:S01]  /*1db0*/  @UP1 UTCBAR [UR4], URZ ;  /* 0x000000ff040013e9 */ /* 0x0005e200080000ff */
[----:B------:R-:W-:Y:S06]  /*1dc0*/  BAR.SYNC.DEFER_BLOCKING 0x0 ;  /* 0x0000000000007b1d */ /* 0x000fec0000010000 */
[----:B------:R-:W3:Y:S02]  /*1dd0*/  SYNCS.PHASECHK.TRANS64.TRYWAIT P1, [UR8+0x6020], RZ ;  /* 0x006020ffff0075a7 */ /* 0x000ee40008021108 */
[----:B--23--:R-:W-:Y:S05]  /*1de0*/  @!P1 BRA `(.L_x_60) ;  /* 0x0000000800f09947 */ /* 0x00cfea0003800000 */
.L_x_75:
[----:B------:R-:W-:Y:S01]  /*1df0*/  UMOV UR4, URZ ;  /* 0x000000ff00047c82 */ /* 0x000fe20008000000 */
[----:B------:R-:W-:Y:S05]  /*1e00*/  @!P0 BRA `(.L_x_57) ;  /* 0x00000004001c8947 */ /* 0x000fea0003800000 */
[----:B------:R-:W2:Y:S01]  /*1e10*/  LDCU UR29, c[0x0][0x3a0] ;  /* 0x00007400ff1d77ac */ /* 0x000ea20008000800 */
[----:B------:R-:W-:Y:S01]  /*1e20*/  UMOV UR9, 0x1 ;  /* 0x0000000100097882 */ /* 0x000fe20000000000 */
[----:B------:R-:W-:-:S05]  /*1e30*/  UMOV UR14, 0x20 ;  /* 0x00000020000e7882 */ /* 0x000fca0000000000 */
.L_x_64:
[----:B------:R-:W-:Y:S01]  /*1e40*/  BAR.SYNC.DEFER_BLOCKING 0x0 ;  /* 0x0000000000007b1d */ /* 0x000fe20000010000 */
[----:B------:R-:W-:Y:S01]  /*1e50*/  ULEA UR28, UR9, UR8, 0x3 ;  /* 0x00000008091c7291 */ /* 0x000fe2000f8e18ff */
[----:B------:R-:W-:Y:S01]  /*1e60*/  @!P3 IMAD.MOV.U32 R2, RZ, RZ, 0x2000 ;  /* 0x00002000ff02b424 */ /* 0x000fe200078e00ff */
[----:B------:R-:W-:Y:S01]  /*1e70*/  ELECT P1, URZ, PT ;  /* 0x0000000000ff782f */ /* 0x000fe20003820000 */
[----:B------:R-:W-:-:S03]  /*1e80*/  ULEA UR12, UR9, UR8, 0xc ;  /* 0x00000008090c7291 */ /* 0x000fc6000f8e60ff */
[----:B------:R-:W-:Y:S02]  /*1e90*/  ISETP.LT.U32.AND P1, PT, R36, 0x20, P1 ;  /* 0x000000202400780c */ /* 0x000fe40000f21070 */
[----:B------:R-:W-:Y:S01]  /*1ea0*/  ELECT P0, URZ, PT ;  /* 0x0000000000ff782f */ /* 0x000fe20003800000 */
[----:B------:R-:W-:-:S03]  /*1eb0*/  UIADD3 UR16, UPT, UPT, UR12, 0x3000, URZ ;  /* 0x000030000c107890 */ /* 0x000fc6000fffe0ff */
[----:B------:R-:W-:Y:S01]  /*1ec0*/  ISETP.LT.U32.AND P0, PT, R36, 0x20, P0 ;  /* 0x000000202400780c */ /* 0x000fe20000701070 */
[----:B------:R-:W-:Y:S01]  /*1ed0*/  UMOV UR18, UR14 ;  /* 0x0000000e00127c82 */ /* 0x000fe20008000000 */
[----:B------:R-:W-:-:S05]  /*1ee0*/  USHF.L.U32 UR5, UR4, 0x1f, URZ ;  /* 0x0000001f04057899 */ /* 0x000fca00080006ff */
[----:B------:R-:W-:Y:S01]  /*1ef0*/  VOTEU.ANY UP0, P1 ;  /* 0x0000000000ff7886 */ /* 0x000fe20000800100 */
[----:B------:R3:W-:Y:S01]  /*1f00*/  @!P3 SYNCS.ARRIVE.TRANS64 RZ, [UR28+0x6000], R2 ;  /* 0x00600002ffffb9a7 */ /* 0x0007e2000800001c */
[----:B------:R4:W-:Y:S06]  /*1f10*/  MEMBAR.ALL.CTA ;  /* 0x0000000000007992 */ /* 0x0009ec0000008000 */
[----:B----4-:R-:W4:Y:S01]  /*1f20*/  FENCE.VIEW.ASYNC.S ;  /* 0x00000000000073c6 */ /* 0x010f220000000000 */
[----:B------:R-:W-:Y:S01]  /*1f30*/  @UP0 UIADD3 UR13, UPT, UPT, UR28, 0x6000, URZ ;  /* 0x000060001c0d0890 */ /* 0x000fe2000fffe0ff */
[----:B----4-:R-:W-:Y:S01]  /*1f40*/  VOTEU.ANY UP0, P1 ;  /* 0x0000000000ff7886 */ /* 0x010fe20000800100 */
[----:B------:R-:W-:Y:S01]  /*1f50*/  VOTEU.ANY UP1, P0 ;  /* 0x0000000000ff7886 */ /* 0x000fe20000020100 */
[----:B---3--:R-:W-:-:S04]  /*1f60*/  IMAD.U32 R2, RZ, RZ, UR5 ;  /* 0x00000005ff027e24 */ /* 0x008fc8000f8e00ff */
[----:B------:R-:W-:Y:S01]  /*1f70*/  @UP1 UIADD3 UR17, UPT, UPT, UR28, 0x6000, URZ ;  /* 0x000060001c111890 */ /* 0x000fe2000fffe0ff */
[----:B------:R-:W-:Y:S01]  /*1f80*/  VOTEU.ANY UP1, P0 ;  /* 0x0000000000ff7886 */ /* 0x000fe20000020100 */
[----:B------:R-:W-:Y:S06]  /*1f90*/  BAR.SYNC.DEFER_BLOCKING 0x0 ;  /* 0x0000000000007b1d */ /* 0x000fec0000010000 */
[----:B------:R3:W-:Y:S01]  /*1fa0*/  @UP0 UTMALDG.2D [UR12], [UR24] ;  /* 0x0000000c180005b4 */ /* 0x0007e20008008000 */
[----:B------:R-:W-:Y:S01]  /*1fb0*/  UISETP.NE.U32.AND UP0, UPT, UR22, URZ, UPT ;  /* 0x000000ff1600728c */ /* 0x000fe2000bf05070 */
[----:B------:R-:W-:Y:S06]  /*1fc0*/  BAR.SYNC.DEFER_BLOCKING 0x0 ;  /* 0x0000000000007b1d */ /* 0x000fec0000010000 */
[----:B------:R3:W-:Y:S02]  /*1fd0*/  @UP1 UTMALDG.2D [UR16], [UR26] ;  /* 0x000000101a0015b4 */ /* 0x0007e40008008000 */
[----:B------:R-:W-:Y:S06]  /*1fe0*/  BAR.SYNC.DEFER_BLOCKING 0x0 ;  /* 0x0000000000007b1d */ /* 0x000fec0000010000 */
[----:B------:R-:W4:Y:S02]  /*1ff0*/  SYNCS.PHASECHK.TRANS64.TRYWAIT P0, [UR28+0x6000], R2 ;  /* 0x00600002ff0075a7 */ /* 0x000f24000800111c */
[----:B---34-:R-:W-:Y:S05]  /*2000*/  @!P0 BRA `(.L_x_61) ;  /* 0x0000000800748947 */ /* 0x018fea0003800000 */
.L_x_76:
[----:B------:R-:W-:Y:S05]  /*2010*/  BRA.U UP0, `(.L_x_62) ;  /* 0x00000001004c7547 */ /* 0x000fea000b800000 */
[----:B------:R-:W-:Y:S02]  /*2020*/  USHF.R.U32.HI UR10, URZ, 0x4, UR12 ;  /* 0x00000004ff0a7899 */ /* 0x000fe4000801160c */
[----:B------:R-:W-:Y:S02]  /*2030*/  USHF.R.U32.HI UR12, URZ, 0x4, UR16 ;  /* 0x00000004ff0c7899 */ /* 0x000fe40008011610 */
[----:B------:R-:W-:Y:S02]  /*2040*/  USGXT.U32 UR10, UR10, 0xe ;  /* 0x0000000e0a0a789a */ /* 0x000fe40008000000 */
[----:B------:R-:W-:Y:S02]  /*2050*/  USGXT.U32 UR12, UR12, 0xe ;  /* 0x0000000e0c0c789a */ /* 0x000fe40008000000 */
[----:B------:R-:W-:Y:S02]  /*2060*/  UIADD3 UR16, UP0, UPT, UR10, 0x2, URZ ;  /* 0x000000020a107890 */ /* 0x000fe4000ff1e0ff */
[----:B------:R-:W-:Y:S01]  /*2070*/  UIADD3 UR30, UP1, UPT, UR12, 0x2, URZ ;  /* 0x000000020c1e7890 */ /* 0x000fe2000ff3e0ff */
[----:B------:R-:W-:Y:S01]  /*2080*/  UMOV UR5, URZ ;  /* 0x000000ff00057c82 */ /* 0x000fe20008000000 */
[----:B------:R-:W-:Y:S01]  /*2090*/  UMOV UR6, URZ ;  /* 0x000000ff00067c82 */ /* 0x000fe20008000000 */
[----:B------:R-:W-:-:S02]  /*20a0*/  UIADD3.X UR17, UPT, UPT, UR5, -0x7fffbfe0, URZ, UP0, !UPT ;  /* 0x8000402005117890 */ /* 0x000fc400087fe4ff */
[----:B------:R-:W-:Y:S01]  /*20b0*/  UIADD3.X UR31, UPT, UPT, UR6, -0x7fffbfe0, URZ, UP1, !UPT ;  /* 0x80004020061f7890 */ /* 0x000fe20008ffe4ff */
[----:B------:R-:W-:Y:S01]  /*20c0*/  UMOV UR32, 0x0 ;  /* 0x0000000000207882 */ /* 0x000fe20000000000 */
[----:B------:R-:W-:Y:S01]  /*20d0*/  UMOV UR33, 0x4100010 ;  /* 0x0410001000217882 */ /* 0x000fe20000000000 */
[----:B------:R-:W-:Y:S01]  /*20e0*/  UMOV UR11, 0x80004020 ;  /* 0x80004020000b7882 */ /* 0x000fe20000000000 */
[----:B------:R-:W-:Y:S01]  /*20f0*/  UMOV UR13, 0x80004020 ;  /* 0x80004020000d7882 */ /* 0x000fe20000000000 */
[----:B------:R-:W-:Y:S01]  /*2100*/  UMOV UR6, 0x0 ;  /* 0x0000000000067882 */ /* 0x000fe20000000000 */
[----:B------:R-:W-:Y:S01]  /*2110*/  UMOV UR7, 0x4100010 ;  /* 0x0410001000077882 */ /* 0x000fe20000000000 */
[----:B------:R3:W-:Y:S02]  /*2120*/  UTCHMMA gdesc[UR10], gdesc[UR12], tmem[UR23], tmem[UR32], idesc[UR33], UPT ;  /* 0x00ff200c0a0075ea */ /* 0x0007e4000b800017 */
[----:B------:R3:W-:Y:S01]  /*2130*/  UTCHMMA gdesc[UR16], gdesc[UR30], tmem[UR23], tmem[UR6], idesc[UR7], UPT ;  /* 0x00ff061e100075ea */ /* 0x0007e2000b800017 */
[----:B------:R-:W-:-:S02]  /*2140*/  NOP ;  /* 0x0000000000007918 */ /* 0x000fc40000000000 */
.L_x_62:
[----:B------:R-:W-:Y:S01]  /*2150*/  ELECT P0, URZ, PT ;  /* 0x0000000000ff782f */ /* 0x000fe20003800000 */
[----:B---3--:R-:W-:-:S03]  /*2160*/  UIADD3 UR6, UPT, UPT, UR28, 0x6020, URZ ;  /* 0x000060201c067890 */ /* 0x008fc6000fffe0ff */
[----:B------:R-:W-:Y:S01]  /*2170*/  ISETP.LT.U32.AND P0, PT, R36, 0x20, P0 ;  /* 0x000000202400780c */ /* 0x000fe20000701070 */
[----:B------:R-:W-:-:S12]  /*2180*/  UMOV UR7, URZ ;  /* 0x000000ff00077c82 */ /* 0x000fd80008000000 */
[----:B------:R-:W-:Y:S01]  /*2190*/  VOTEU.ANY UP0, P0 ;  /* 0x0000000000ff7886 */ /* 0x000fe20000000100 */
[----:B------:R-:W-:-:S04]  /*21a0*/  VOTEU.ANY UP1, P0 ;  /* 0x0000000000ff7886 */ /* 0x000fc80000020100 */
[----:B------:R-:W-:Y:S02]  /*21b0*/  @UP0 UMOV UR6, UR6 ;  /* 0x0000000600060c82 */ /* 0x000fe40008000000 */
[----:B------:R3:W-:Y:S01]  /*21c0*/  @UP1 UTCBAR [UR6], URZ ;  /* 0x000000ff060013e9 */ /* 0x0007e200080000ff */
[----:B------:R-:W-:Y:S06]  /*21d0*/  BAR.SYNC.DEFER_BLOCKING 0x0 ;  /* 0x0000000000007b1d */ /* 0x000fec0000010000 */
[----:B------:R-:W4:Y:S02]  /*21e0*/  SYNCS.PHASECHK.TRANS64.TRYWAIT P0, [UR28+0x6020], R2 ;  /* 0x00602002ff0075a7 */ /* 0x000f24000800111c */
[----:B---34-:R-:W-:Y:S05]  /*21f0*/  @!P0 BRA `(.L_x_63) ;  /* 0x0000000800048947 */ /* 0x018fea0003800000 */
.L_x_77:
[----:B------:R-:W-:Y:S02]  /*2200*/  UIADD3 UR9, UPT, UPT, UR9, 0x1, URZ ;  /* 0x0000000109097890 */ /* 0x000fe4000fffe0ff */
[----:B------:R-:W-:Y:S02]  /*2210*/  UIADD3 UR14, UPT, UPT, UR14, 0x20, URZ ;  /* 0x000000200e0e7890 */ /* 0x000fe4000fffe0ff */
[----:B------:R-:W-:-:S04]  /*2220*/  UISETP.NE.U32.AND UP0, UPT, UR9, 0x3, UPT ;  /* 0x000000030900788c */ /* 0x000fc8000bf05070 */
[----:B------:R-:W-:Y:S02]  /*2230*/  USEL UR5, URZ, 0x1, UP0 ;  /* 0x00000001ff057887 */ /* 0x000fe40008000000 */
[----:B------:R-:W-:Y:S02]  /*2240*/  USEL UR9, UR9, URZ, UP0 ;  /* 0x000000ff09097287 */ /* 0x000fe40008000000 */
[----:B--2---:R-:W-:Y:S02]  /*2250*/  UISETP.GE.AND UP0, UPT, UR14, UR29, UPT ;  /* 0x0000001d0e00728c */ /* 0x004fe4000bf06270 */
[----:B------:R-:W-:-:S07]  /*2260*/  ULOP3.LUT UR4, UR4, UR5, URZ, 0x3c, !UPT ;  /* 0x0000000504047292 */ /* 0x000fce000f8e3cff */
[----:B------:R-:W-:Y:S05]  /*2270*/  BRA.U !UP0, `(.L_x_64) ;  /* 0xfffffff908f07547 */ /* 0x000fea000b83ffff */
.L_x_57:
[----:B---34-:R-:W-:Y:S01]  /*2280*/  BAR.SYNC.DEFER_BLOCKING 0x0 ;  /* 0x0000000000007b1d */ /* 0x018fe20000010000 */
[----:B------:R-:W-:-:S05]  /*2290*/  IMAD.SHL.U32 R2, R0, 0x40, RZ ;  /* 0x0000004000027824 */ /* 0x000fca00078e00ff */
[----:B------:R-:W-:Y:S04]  /*22a0*/  BSSY.RECONVERGENT B5, `(.L_x_65) ;  /* 0x0000004000057945 */ /* 0x000fe80003800200 */
[----:B------:R-:W-:Y:S05]  /*22b0*/  @P3 BRA `(.L_x_66) ;  /* 0x0000000000083947 */ /* 0x000fea0003800000 */
[----:B------:R-:W2:Y:S02]  /*22c0*/  SYNCS.CCTL.IV [UR8+0x6000] ;  /* 0x00600000ff0079b1 */ /* 0x000ea40008000008 */
[----:B--2---:R-:W2:Y:S02]  /*22d0*/  SYNCS.CCTL.IV [UR8+0x6020] ;  /* 0x00602000ff0079b1 */ /* 0x004ea40008000008 */
.L_x_66:
[----:B------:R-:W-:Y:S05]  /*22e0*/  BSYNC.RECONVERGENT B5 ;  /* 0x0000000000057941 */ /* 0x000fea0003800200 */
.L_x_65:
[----:B--2---:R-:W-:Y:S06]  /*22f0*/  BAR.SYNC.DEFER_BLOCKING 0x0 ;  /* 0x0000000000007b1d */ /* 0x004fec0000010000 */
[----:B------:R-:W-:Y:S04]  /*2300*/  BSSY.RECONVERGENT B5, `(.L_x_67) ;  /* 0x0000004000057945 */ /* 0x000fe80003800200 */
[----:B------:R-:W-:Y:S05]  /*2310*/  @P3 BRA `(.L_x_68) ;  /* 0x0000000000083947 */ /* 0x000fea0003800000 */
[----:B------:R-:W2:Y:S02]  /*2320*/  SYNCS.CCTL.IV [UR8+0x6008] ;  /* 0x00600800ff0079b1 */ /* 0x000ea40008000008 */
[----:B--2---:R-:W2:Y:S02]  /*2330*/  SYNCS.CCTL.IV [UR8+0x6028] ;  /* 0x00602800ff0079b1 */ /* 0x004ea40008000008 */
.L_x_68:
[----:B------:R-:W-:Y:S05]  /*2340*/  BSYNC.RECONVERGENT B5 ;  /* 0x0000000000057941 */ /* 0x000fea0003800200 */
.L_x_67:
[----:B--2---:R-:W-:Y:S06]  /*2350*/  BAR.SYNC.DEFER_BLOCKING 0x0 ;  /* 0x0000000000007b1d */ /* 0x004fec0000010000 */
[----:B------:R-:W-:Y:S04]  /*2360*/  BSSY.RECONVERGENT B5, `(.L_x_69) ;  /* 0x0000004000057945 */ /* 0x000fe80003800200 */
[----:B------:R-:W-:Y:S05]  /*2370*/  @P3 BRA `(.L_x_70) ;  /* 0x0000000000083947 */ /* 0x000fea0003800000 */
[----:B------:R-:W2:Y:S02]  /*2380*/  SYNCS.CCTL.IV [UR8+0x6010] ;  /* 0x00601000ff0079b1 */ /* 0x000ea40008000008 */
[----:B--2---:R-:W2:Y:S02]  /*2390*/  SYNCS.CCTL.IV [UR8+0x6030] ;  /* 0x00603000ff0079b1 */ /* 0x004ea40008000008 */
.L_x_70:
[----:B------:R-:W-:Y:S05]  /*23a0*/  BSYNC.RECONVERGENT B5 ;  /* 0x0000000000057941 */ /* 0x000fea0003800200 */
.L_x_69:
[----:B------:R-:W-:Y:S01]  /*23b0*/  USHF.L.U32 UR22, UR22, 0x15, URZ ;  /* 0x0000001516167899 */ /* 0x000fe200080006ff */
[----:B------:R-:W-:Y:S01]  /*23c0*/  IMAD.SHL.U32 R3, R0, 0x10, RZ ;  /* 0x0000001000037824 */ /* 0x000fe200078e00ff */
[----:B------:R-:W-:Y:S01]  /*23d0*/  LOP3.LUT R2, R2, 0x1800, RZ, 0xc0, !PT ;  /* 0x0000180002027812 */ /* 0x000fe200078ec0ff */
[C---:B------:R-:W-:Y:S01]  /*23e0*/  IMAD.SHL.U32 R4, R0.reuse, 0x4, RZ ;  /* 0x0000000400047824 */ /* 0x040fe200078e00ff */
[----:B------:R-:W-:Y:S01]  /*23f0*/  ULOP3.LUT UR22, UR22, 0x600000, URZ, 0xc0, !UPT ;  /* 0x0060000016167892 */ /* 0x000fe2000f8ec0ff */
[----:B------:R-:W-:Y:S01]  /*2400*/  IMAD.SHL.U32 R0, R0, 0x80, RZ ;  /* 0x0000008000007824 */ /* 0x000fe200078e00ff */
[----:B------:R-:W-:Y:S02]  /*2410*/  LOP3.LUT R3, R2, 0x70, R3, 0xf8, !PT ;  /* 0x0000007002037812 */ /* 0x000fe400078ef803 */
[----:B------:R-:W-:Y:S01]  /*2420*/  ELECT P0, URZ, PT ;  /* 0x0000000000ff782f */ /* 0x000fe20003800000 */
[----:B------:R-:W-:Y:S01]  /*2430*/  UIADD3 UR22, UPT, UPT, UR23, UR22, URZ ;  /* 0x0000001617167290 */ /* 0x000fe2000fffe0ff */
[----:B------:R-:W-:Y:S01]  /*2440*/  LOP3.LUT R3, R3, 0x40, R4, 0x78, !PT ;  /* 0x0000004003037812 */ /* 0x000fe200078e7804 */
[----:B------:R-:W-:Y:S01]  /*2450*/  UMOV UR9, UR19 ;  /* 0x0000001300097c82 */ /* 0x000fe20008000000 */
[----:B------:R-:W-:Y:S01]  /*2460*/  ISETP.LT.U32.AND P0, PT, R36, 0x20, P0 ;  /* 0x000000202400780c */ /* 0x000fe20000701070 */
[----:B------:R-:W-:Y:S01]  /*2470*/  UMOV UR10, UR15 ;  /* 0x0000000f000a7c82 */ /* 0x000fe20008000000 */
[----:B------:R-:W-:-:S04]  /*2480*/  LOP3.LUT R0, R3, 0x780, R0, 0xf8, !PT ;  /* 0x0000078003007812 */ /* 0x000fc800078ef800 */
[----:B-----5:R-:W-:Y:S01]  /*2490*/  LDTM.16dp32bit_t0_t15.x32 R4, tmem[UR22] ;  /* 0x00000016000479ee */ /* 0x020fe20008a80000 */
[----:B------:R-:W3:Y:S01]  /*24a0*/  LDTM.16dp32bit_t16_t31.x32 R4, tmem[UR22+0x20] ;  /* 0x00002016000479ee */ /* 0x000ee20008aa0000 */
[C---:B------:R-:W-:Y:S01]  /*24b0*/  LOP3.LUT R2, R0.reuse, 0x10, RZ, 0x3c, !PT ;  /* 0x0000001000027812 */ /* 0x040fe200078e3cff */
[----:B------:R-:W-:Y:S01]  /*24c0*/  NOP ;  /* 0x0000000000007918 */ /* 0x000fe20000000000 */
[----:B------:R-:W-:-:S03]  /*24d0*/  LOP3.LUT R3, R0, 0x20, RZ, 0x3c, !PT ;  /* 0x0000002000037812 */ /* 0x000fc600078e3cff */
[----:B---3--:R-:W-:Y:S01]  /*24e0*/  VOTEU.ANY UP1, P0 ;  /* 0x0000000000ff7886 */ /* 0x008fe20000020100 */
[----:B------:R-:W-:Y:S01]  /*24f0*/  VOTEU.ANY UP0, P0 ;  /* 0x0000000000ff7886 */ /* 0x000fe20000000100 */
[----:B------:R-:W-:Y:S02]  /*2500*/  F2FP.F16.F32.PACK_AB R4, R5, R4 ;  /* 0x000000040504723e */ /* 0x000fe400000000ff */
[----:B------:R-:W-:Y:S02]  /*2510*/  F2FP.F16.F32.PACK_AB R5, R7, R6 ;  /* 0x000000060705723e */ /* 0x000fe400000000ff */
[----:B------:R-:W-:Y:S02]  /*2520*/  F2FP.F16.F32.PACK_AB R12, R13, R12 ;  /* 0x0000000c0d0c723e */ /* 0x000fe400000000ff */
[----:B------:R-:W-:Y:S02]  /*2530*/  F2FP.F16.F32.PACK_AB R6, R9, R8 ;  /* 0x000000080906723e */ /* 0x000fe400000000ff */
[----:B------:R-:W-:-:S02]  /*2540*/  F2FP.F16.F32.PACK_AB R7, R11, R10 ;  /* 0x0000000a0b07723e */ /* 0x000fc400000000ff */
[----:B------:R-:W-:Y:S02]  /*2550*/  F2FP.F16.F32.PACK_AB R13, R15, R14 ;  /* 0x0000000e0f0d723e */ /* 0x000fe400000000ff */
[----:B------:R-:W-:Y:S01]  /*2560*/  F2FP.F16.F32.PACK_AB R20, R21, R20 ;  /* 0x000000141514723e */ /* 0x000fe200000000ff */
[----:B--2---:R2:W-:Y:S01]  /*2570*/  STS.128 [R0+UR8], R4 ;  /* 0x0000000400007988 */ /* 0x0045e20008000c08 */
[----:B------:R-:W-:Y:S02]  /*2580*/  F2FP.F16.F32.PACK_AB R14, R17, R16 ;  /* 0x00000010110e723e */ /* 0x000fe400000000ff */
[----:B------:R-:W-:Y:S02]  /*2590*/  F2FP.F16.F32.PACK_AB R15, R19, R18 ;  /* 0x00000012130f723e */ /* 0x000fe400000000ff */
[----:B------:R-:W-:Y:S02]  /*25a0*/  F2FP.F16.F32.PACK_AB R21, R23, R22 ;  /* 0x000000161715723e */ /* 0x000fe400000000ff */
[----:B------:R-:W-:Y:S01]  /*25b0*/  F2FP.F16.F32.PACK_AB R28, R29, R28 ;  /* 0x0000001c1d1c723e */ /* 0x000fe200000000ff */
[----:B------:R2:W-:Y:S01]  /*25c0*/  STS.128 [R2+UR8], R12 ;  /* 0x0000000c02007988 */ /* 0x0005e20008000c08 */
[----:B------:R-:W-:-:S02]  /*25d0*/  F2FP.F16.F32.PACK_AB R22, R25, R24 ;  /* 0x000000181916723e */ /* 0x000fc400000000ff */
[----:B------:R-:W-:Y:S02]  /*25e0*/  F2FP.F16.F32.PACK_AB R23, R27, R26 ;  /* 0x0000001a1b17723e */ /* 0x000fe400000000ff */
[----:B------:R-:W-:Y:S02]  /*25f0*/  F2FP.F16.F32.PACK_AB R29, R31, R30 ;  /* 0x0000001e1f1d723e */ /* 0x000fe400000000ff */
[----:B------:R-:W-:Y:S01]  /*2600*/  F2FP.F16.F32.PACK_AB R30, R33, R32 ;  /* 0x00000020211e723e */ /* 0x000fe200000000ff */
[----:B------:R2:W-:Y:S01]  /*2610*/  STS.128 [R3+UR8], R20 ;  /* 0x0000001403007988 */ /* 0x0005e20008000c08 */
[----:B------:R-:W-:Y:S02]  /*2620*/  F2FP.F16.F32.PACK_AB R31, R35, R34 ;  /* 0x00000022231f723e */ /* 0x000fe400000000ff */
[----:B------:R-:W-:-:S05]  /*2630*/  LOP3.LUT R8, R0, 0x30, RZ, 0x3c, !PT ;  /* 0x0000003000087812 */ /* 0x000fca00078e3cff */
[----:B------:R2:W-:Y:S01]  /*2640*/  STS.128 [R8+UR8], R28 ;  /* 0x0000001c08007988 */ /* 0x0005e20008000c08 */
[----:B------:R3:W-:Y:S06]  /*2650*/  MEMBAR.ALL.CTA ;  /* 0x0000000000007992 */ /* 0x0007ec0000008000 */
[----:B---3--:R-:W3:Y:S02]  /*2660*/  FENCE.VIEW.ASYNC.S ;  /* 0x00000000000073c6 */ /* 0x008ee40000000000 */
[----:B---3--:R-:W-:Y:S06]  /*2670*/  BAR.SYNC.DEFER_BLOCKING 0x0 ;  /* 0x0000000000007b1d */ /* 0x008fec0000010000 */
[----:B------:R2:W-:Y:S01]  /*2680*/  @UP1 UTMASTG.2D [UR8], [UR20] ;  /* 0x00000008140013b5 */ /* 0x0005e20008008000 */
[----:B------:R0:W-:Y:S01]  /*2690*/  UTMACMDFLUSH ;  /* 0x00000000000079b7 */ /* 0x0001e20000000000 */
[----:B------:R-:W-:-:S04]  /*26a0*/  DEPBAR.LE SB0, 0x0 ;  /* 0x000080000000791a */ /* 0x000fc80000000000 */
[----:B------:R-:W-:Y:S08]  /*26b0*/  BAR.SYNC.DEFER_BLOCKING 0x0 ;  /* 0x0000000000007b1d */ /* 0x000ff00000010000 */
[----:B------:R-:W-:Y:S06]  /*26c0*/  BAR.SYNC.DEFER_BLOCKING 0x0 ;  /* 0x0000000000007b1d */ /* 0x000fec0000010000 */
[----:B--2---:R-:W-:Y:S05]  /*26d0*/  @P2 BRA `(.L_x_71) ;  /* 0x0000000000a02947 */ /* 0x004fea0003800000 */
[----:B------:R-:W2:Y:S01]  /*26e0*/  S2UR UR5, SR_CgaCtaId ;  /* 0x00000000000579c3 */ /* 0x000ea20000008800 */
[----:B------:R-:W-:Y:S01]  /*26f0*/  NOP ;  /* 0x0000000000007918 */ /* 0x000fe20000000000 */
[----:B------:R-:W-:Y:S01]  /*2700*/  UMOV UR4, 0x50 ;  /* 0x0000005000047882 */ /* 0x000fe20000000000 */
[----:B------:R-:W-:Y:S02]  /*2710*/  IMAD.U32 R0, RZ, RZ, UR23 ;  /* 0x00000017ff007e24 */ /* 0x000fe4000f8e00ff */
[----:B------:R-:W-:Y:S02]  /*2720*/  IMAD.MOV.U32 R3, RZ, RZ, 0x3 ;  /* 0x00000003ff037424 */ /* 0x000fe400078e00ff */
[----:B------:R-:W-:Y:S01]  /*2730*/  IMAD.MOV.U32 R7, RZ, RZ, 0x1 ;  /* 0x00000001ff077424 */ /* 0x000fe200078e00ff */
[----:B------:R-:W-:-:S04]  /*2740*/  LOP3.LUT R0, R0, 0xffff, RZ, 0xc0, !PT ;  /* 0x0000ffff00007812 */ /* 0x000fc800078ec0ff */
[----:B------:R-:W-:-:S05]  /*2750*/  SHF.R.U32.HI R0, RZ, 0x5, R0 ;  /* 0x00000005ff007819 */ /* 0x000fca0000011600 */
[----:B------:R-:W-:Y:S01]  /*2760*/  VIADD R2, R0, 0x10 ;  /* 0x0000001000027836 */ /* 0x000fe20000000000 */
[----:B------:R-:W-:Y:S01]  /*2770*/  SHF.L.U32 R0, R3, R0, RZ ;  /* 0x0000000003007219 */ /* 0x000fe200000006ff */
[----:B--2---:R-:W-:-:S03]  /*2780*/  ULEA UR6, UR5, UR4, 0x18 ;  /* 0x0000000405067291 */ /* 0x004fc6000f8ec0ff */
[----:B------:R-:W-:-:S04]  /*2790*/  SHF.L.U32 R3, R7, R2, RZ ;  /* 0x0000000207037219 */ /* 0x000fc800000006ff */
[----:B------:R-:W-:Y:S02]  /*27a0*/  LOP3.LUT R0, R3, R0, RZ, 0xfc, !PT ;  /* 0x0000000003007212 */ /* 0x000fe400078efcff */
[----:B------:R-:W2:Y:S02]  /*27b0*/  LDS R5, [UR6] ;  /* 0x00000006ff057984 */ /* 0x000ea40008000800 */
[C---:B------:R-:W-:Y:S02]  /*27c0*/  LOP3.LUT R2, R0.reuse, 0xffff, RZ, 0xc0, !PT ;  /* 0x0000ffff00027812 */ /* 0x040fe400078ec0ff */
[----:B--2---:R-:W-:-:S04]  /*27d0*/  LOP3.LUT R3, R0, 0xffff, R5, 0x80, !PT ;  /* 0x0000ffff00037812 */ /* 0x004fc800078e8005 */
[----:B------:R-:W-:-:S13]  /*27e0*/  ISETP.NE.AND P0, PT, R3, R2, PT ;  /* 0x000000020300720c */ /* 0x000fda0003f05270 */
[----:B------:R-:W-:Y:S05]  /*27f0*/  @P0 BRA `(.L_x_72) ;  /* 0x0000000000500947 */ /* 0x000fea0003800000 */
[----:B------:R-:W-:Y:S02]  /*2800*/  SHF.R.U32.HI R5, RZ, 0x10, R5 ;  /* 0x00000010ff057819 */ /* 0x000fe40000011605 */
[----:B------:R-:W-:-:S04]  /*2810*/  SHF.R.U32.HI R2, RZ, 0x10, R0 ;  /* 0x00000010ff027819 */ /* 0x000fc80000011600 */
[----:B------:R-:W-:-:S04]  /*2820*/  LOP3.LUT R5, R5, R2, RZ, 0xc0, !PT ;  /* 0x0000000205057212 */ /* 0x000fc800078ec0ff */
[----:B------:R-:W-:-:S13]  /*2830*/  ISETP.NE.AND P0, PT, R5, R2, PT ;  /* 0x000000020500720c */ /* 0x000fda0003f05270 */
[----:B------:R-:W-:Y:S05]  /*2840*/  @P0 BRA `(.L_x_73) ;  /* 0x0000000000300947 */ /* 0x000fea0003800000 */
[----:B------:R-:W-:Y:S01]  /*2850*/  R2UR UR4, R0 ;  /* 0x00000000000472ca */ /* 0x000fe200000e0000 */
[----:B------:R-:W-:Y:S01]  /*2860*/  VOTEU.ANY UR5, UPT, PT ;  /* 0x0000000000057886 */ /* 0x000fe200038e0100 */
[----:B------:R-:W2:Y:S01]  /*2870*/  S2R R0, SR_LANEID ;  /* 0x0000000000007919 */ /* 0x000ea20000000000 */
[----:B------:R-:W-:-:S10]  /*2880*/  UFLO.U32 UR5, UR5 ;  /* 0x00000005000572bd */ /* 0x000fd400080e0000 */
[----:B------:R-:W-:-:S06]  /*2890*/  ULOP3.LUT UR4, URZ, UR4, URZ, 0x33, !UPT ;  /* 0x00000004ff047292 */ /* 0x000fcc000f8e33ff */
[----:B------:R-:W-:-:S04]  /*28a0*/  IMAD.U32 R2, RZ, RZ, UR4 ;  /* 0x00000004ff027e24 */ /* 0x000fc8000f8e00ff */
[----:B------:R-:W3:Y:S02]  /*28b0*/  REDUX UR7, R2 ;  /* 0x00000000020773c4 */ /* 0x000ee40000000000 */
[----:B------:R4:W-:Y:S01]  /*28c0*/  UTCATOMSWS.AND URZ, UR4 ;  /* 0x0000000400ff79e3 */ /* 0x0009e20008000000 */
[----:B--2---:R-:W-:Y:S01]  /*28d0*/  ISETP.EQ.U32.AND P0, PT, R0, UR5, PT ;  /* 0x0000000500007c0c */ /* 0x004fe2000bf02070 */
[----:B---3--:R-:W-:-:S12]  /*28e0*/  IMAD.U32 R0, RZ, RZ, UR7 ;  /* 0x00000007ff007e24 */ /* 0x008fd8000f8e00ff */
[----:B------:R4:W-:Y:S01]  /*28f0*/  @P0 ATOMS.AND RZ, [UR6], R0 ;  /* 0x00000000ffff098c */ /* 0x0009e2000a800006 */
[----:B------:R-:W-:Y:S05]  /*2900*/  BRA `(.L_x_71) ;  /* 0x0000000000147947 */ /* 0x000fea0003800000 */
.L_x_73:
[----:B------:R-:W-:-:S07]  /*2910*/  MOV R2, 0x2930 ;  /* 0x0000293000027802 */ /* 0x000fce0000000f00 */
[----:B-1----:R-:W-:Y:S05]  /*2920*/  CALL.REL.NOINC `($__internal_0_$__cuda_sm10x_tcgen05_guardrail_trap_col_being_dealloced_not_returned_by_alloc) ;  /* 0x0000000000447944 */ /* 0x002fea0003c00000 */
[----:B------:R-:W-:Y:S05]  /*2930*/  BRA `(.L_x_71) ;  /* 0x0000000000087947 */ /* 0x000fea0003800000 */
.L_x_72:
[----:B------:R-:W-:-:S07]  /*2940*/  MOV R2, 0x2960 ;  /* 0x0000296000027802 */ /* 0x000fce0000000f00 */
[----:B-1----:R-:W-:Y:S05]  /*2950*/  CALL.REL.NOINC `($__internal_2_$__cuda_sm10x_tcgen05_guardrail_trap_unallocated_columns_being_dealloced) ;  /* 0x0000000000507944 */ /* 0x002fea0003c00000 */
.L_x_71:
[----:B------:R-:W-:Y:S01]  /*2960*/  NOP ;  /* 0x0000000000007918 */ /* 0x000fe20000000000 */
[----:B----4-:R-:W-:Y:S05]  /*2970*/  EXIT ;  /* 0x000000000000794d */ /* 0x010fea0003800000 */
.L_x_58:
[----:B------:R-:W2:Y:S02]  /*2980*/  SYNCS.PHASECHK.TRANS64.TRYWAIT P0, [UR8+0x6000], RZ ;  /* 0x006000ffff0075a7 */ /* 0x000ea40008001108 */
[----:B--2---:R-:W-:Y:S05]  /*2990*/  @!P0 BRA `(.L_x_58) ;  /* 0xfffffffc00f88947 */ /* 0x004fea000383ffff */
[----:B------:R-:W-:Y:S05]  /*29a0*/  BRA `(.L_x_74) ;  /* 0xfffffff000907947 */ /* 0x000fea000383ffff */
.L_x_60:
[----:B------:R-:W2:Y:S02]  /*29b0*/  SYNCS.PHASECHK.TRANS64.TRYWAIT P1, [UR8+0x6020], RZ ;  /* 0x006020ffff0075a7 */ /* 0x000ea40008021108 */
[----:B--2---:R-:W-:Y:S05]  /*29c0*/  @!P1 BRA `(.L_x_60) ;  /* 0xfffffffc00f89947 */ /* 0x004fea000383ffff */
[----:B------:R-:W-:Y:S05]  /*29d0*/  BRA `(.L_x_75) ;  /* 0xfffffff400047947 */ /* 0x000fea000383ffff */
.L_x_61:
[----:B------:R-:W3:Y:S02]  /*29e0*/  SYNCS.PHASECHK.TRANS64.TRYWAIT P0, [UR28+0x6000], R2 ;  /* 0x00600002ff0075a7 */ /* 0x000ee4000800111c */
[----:B---3--:R-:W-:Y:S05]  /*29f0*/  @!P0 BRA `(.L_x_61) ;  /* 0xfffffffc00f88947 */ /* 0x008fea000383ffff */
[----:B------:R-:W-:Y:S05]  /*2a00*/  BRA `(.L_x_76) ;  /* 0xfffffff400807947 */ /* 0x000fea000383ffff */
.L_x_63:
[----:B------:R-:W3:Y:S02]  /*2a10*/  SYNCS.PHASECHK.TRANS64.TRYWAIT P0, [UR28+0x6020], R2 ;  /* 0x00602002ff0075a7 */ /* 0x000ee4000800111c */
[----:B---3--:R-:W-:Y:S05]  /*2a20*/  @!P0 BRA `(.L_x_63) ;  /* 0xfffffffc00f88947 */ /* 0x008fea000383ffff */
[----:B------:R-:W-:Y:S05]  /*2a30*/  BRA `(.L_x_77) ;  /* 0xfffffff400f07947 */ /* 0x000fea000383ffff */
        .weak           $__internal_0_$__cuda_sm10x_tcgen05_guardrail_trap_col_being_dealloced_not_returned_by_alloc
        .type           $__internal_0_$__cuda_sm10x_tcgen05_guardrail_trap_col_being_dealloced_not_returned_by_alloc,@function
        .size           $__internal_0_$__cuda_sm10x_tcgen05_guardrail_trap_col_being_dealloced_not_returned_by_alloc,($__internal_1_$__cuda_sm10x_tcgen05_guardrail_trap_phase_invalid_during_alloc - $__internal_0_$__cuda_sm10x_tcgen05_guardrail_trap_col_being_dealloced_not_returned_by_alloc)
$__internal_0_$__cuda_sm10x_tcgen05_guardrail_trap_col_being_dealloced_not_returned_by_alloc:
[----:B------:R-:W-:Y:S05]  /*2a40*/  BPT.TRAP 0x1 ;  /* 0x000000040000795c */ /* 0x000fea0000300000 */
[----:B------:R-:W-:-:S04]  /*2a50*/  IMAD.MOV.U32 R3, RZ, RZ, 0x0 ;  /* 0x00000000ff037424 */ /* 0x000fc800078e00ff */
[----:B------:R-:W-:Y:S05]  /*2a60*/  RET.REL.NODEC R2 `(gluon_tcgen05) ;  /* 0xffffffd402647950 */ /* 0x000fea0003c3ffff */
        .weak           $__internal_1_$__cuda_sm10x_tcgen05_guardrail_trap_phase_invalid_during_alloc
        .type           $__internal_1_$__cuda_sm10x_tcgen05_guardrail_trap_phase_invalid_during_alloc,@function
        .size           $__internal_1_$__cuda_sm10x_tcgen05_guardrail_trap_phase_invalid_during_alloc,($__internal_2_$__cuda_sm10x_tcgen05_guardrail_trap_unallocated_columns_being_dealloced - $__internal_1_$__cuda_sm10x_tcgen05_guardrail_trap_phase_invalid_during_alloc)
$__internal_1_$__cuda_sm10x_tcgen05_guardrail_trap_phase_invalid_during_alloc:
[----:B------:R-:W-:Y:S05]  /*2a70*/  BPT.TRAP 0x1 ;  /* 0x000000040000795c */ /* 0x000fea0000300000 */
[----:B------:R-:W-:-:S04]  /*2a80*/  IMAD.MOV.U32 R3, RZ, RZ, 0x0 ;  /* 0x00000000ff037424 */ /* 0x000fc800078e00ff */
[----:B------:R-:W-:Y:S05]  /*2a90*/  RET.REL.NODEC R2 `(gluon_tcgen05) ;  /* 0xffffffd402587950 */ /* 0x000fea0003c3ffff */
        .weak           $__internal_2_$__cuda_sm10x_tcgen05_guardrail_trap_unallocated_columns_being_dealloced
        .type           $__internal_2_$__cuda_sm10x_tcgen05_guardrail_trap_unallocated_columns_being_dealloced,@function
        .size           $__internal_2_$__cuda_sm10x_tcgen05_guardrail_trap_unallocated_columns_being_dealloced,(.L_x_81 - $__internal_2_$__cuda_sm10x_tcgen05_guardrail_trap_unallocated_columns_being_dealloced)
$__internal_2_$__cuda_sm10x_tcgen05_guardrail_trap_unallocated_columns_being_dealloced:
[----:B------:R-:W-:Y:S05]  /*2aa0*/  BPT.TRAP 0x1 ;  /* 0x000000040000795c */ /* 0x000fea0000300000 */
[----:B------:R-:W-:-:S04]  /*2ab0*/  IMAD.MOV.U32 R3, RZ, RZ, 0x0 ;  /* 0x00000000ff037424 */ /* 0x000fc800078e00ff */
[----:B------:R-:W-:Y:S05]  /*2ac0*/  RET.REL.NODEC R2 `(gluon_tcgen05) ;  /* 0xffffffd4024c7950 */ /* 0x000fea0003c3ffff */
.L_x_78:
[----:B------:R-:W-:-:S00]  /*2ad0*/  BRA `(.L_x_78) ;  /* 0xfffffffc00fc7947 */ /* 0x000fc0000383ffff */
[----:B------:R-:W-:-:S00]  /*2ae0*/  NOP ;  /* 0x0000000000007918 */ /* 0x000fc00000000000 */
        /* <DEDUP_REMOVED lines=9> */
.L_x_81:


//--------------------- .nv.shared.gluon_tcgen05  --------------------------
	.section	.nv.shared.gluon_tcgen05,"aw",@nobits
	.sectionflags	@""
	.align	16
	.zero		1024


//--------------------- .nv.shared.reserved.0     --------------------------
	.section	.nv.shared.reserved.0,"aw",@nobits
	.align	8
	.weak		__nv_reservedSMEM_offset_0_alias
	.size		__nv_reservedSMEM_offset_0_alias, 0, 64
	.other		__nv_reservedSMEM_offset_0_alias,@"STO_CUDA_RESERVED_SHARED STV_DEFAULT"
__nv_reservedSMEM_offset_0_alias:
	.zero		0
.nv.shared.reserved.0:
	.zero		64
	.weak		__nv_reservedSMEM_allocation_phase
	.type		__nv_reservedSMEM_allocation_phase,@object
	.size		__nv_reservedSMEM_allocation_phase,(.L_0 - __nv_reservedSMEM_allocation_phase)
__nv_reservedSMEM_allocation_phase:
	.zero		1
.L_0:
	.zero		7
	.weak		__nv_reservedSMEM_devtool_atexit_pc
	.type		__nv_reservedSMEM_devtool_atexit_pc,@object
	.size		__nv_reservedSMEM_devtool_atexit_pc,(__nv_reservedSMEM_allocation_mask - __nv_reservedSMEM_devtool_atexit_pc)
__nv_reservedSMEM_devtool_atexit_pc:
	.zero		8
	.weak		__nv_reservedSMEM_allocation_mask
	.type		__nv_reservedSMEM_allocation_mask,@object
	.size		__nv_reservedSMEM_allocation_mask,(.L_2 - __nv_reservedSMEM_allocation_mask)
__nv_reservedSMEM_allocation_mask:
	.zero		4
.L_2:


//--------------------- .nv.constant0.gluon_tcgen05 --------------------------
	.section	.nv.constant0.gluon_tcgen05,"a",@progbits
	.sectionflags	@""
	.align	4
.nv.constant0.gluon_tcgen05:
	.zero		976


//--------------------- SYMBOLS --------------------------

	.type		.nv.reservedSmem.offset0,@object
	.size		.nv.reservedSmem.offset0,0x4
	.type		.nv.reservedSmem.cap,@object
	.size		.nv.reservedSmem.cap,0x4
